	.target	sm_100

	.elftype	@"ET_EXEC"


//--------------------- .note.nv.tkinfo           --------------------------
	.section	.note.nv.tkinfo,"",@"SHT_NOTE"
	.sectionflags	@"SHF_NOTE_NV_TKINFO"
	.tkinfo
        /*0018*/ 	.word	0x00000081
        /*0030*/ 	.string	""
        /*0030*/ 	.string	"ptxas"
        /*0030*/ 	.string	"Cuda compilation tools, release 12.9, V12.9.86"
        /*0030*/ 	.string	"Build cuda_12.9.r12.9/compiler.36037853_0"
        /*0030*/ 	.string	"-regUsageLevel 10 -arch sm_100f -m 64 "



//--------------------- .note.nv.cuver            --------------------------
	.section	.note.nv.cuver,"",@"SHT_NOTE"
	.sectionflags	@"SHF_NOTE_NV_CUVER"
        /*0018*/ 	.short	0x0001
        /*001a*/ 	.short	0x0064
        /*001c*/ 	.short	0x0001
        /*001e*/ 	.short	0x0000
        /*0020*/ 	.short	0x0001
        /*0022*/ 	.short	0x0000


//--------------------- .nv.info                  --------------------------
	.section	.nv.info,"",@"SHT_CUDA_INFO"
	.align	4


	//----- nvinfo : EIATTR_REGCOUNT
	.align		4
        /*0000*/ 	.byte	0x04, 0x2f
        /*0002*/ 	.short	(.L_17 - .L_16)
	.align		4
.L_16:
        /*0004*/ 	.word	index@(_ZN9deep_gemm24sm100_fp8_gemm_1d1d_implILN4cute4UMMA5MajorE0ELS3_0ELj0ELj4096ELj7168ELj128ELj128ELj128ELj1ELj128ELj128ELj128ELj7ELj128ELj128ELj2ELb0ELj128ELNS_8GemmTypeE0ELb0EN7cutlass10bfloat16_tENS_16EpilogueIdentityEEEvPijjj14CUtensorMap_stS9_S9_S9_S9_)
        /*0008*/ 	.word	0x00000034


	//----- nvinfo : EIATTR_FRAME_SIZE
	.align		4
.L_17:
        /*000c*/ 	.byte	0x04, 0x11
        /*000e*/ 	.short	(.L_19 - .L_18)
	.align		4
.L_18:
        /*0010*/ 	.word	index@($__internal_3_$__cuda_sm20_div_u16)
        /*0014*/ 	.word	0x00000000


	//----- nvinfo : EIATTR_FRAME_SIZE
	.align		4
.L_19:
        /*0018*/ 	.byte	0x04, 0x11
        /*001a*/ 	.short	(.L_21 - .L_20)
	.align		4
.L_20:
        /*001c*/ 	.word	index@($__internal_2_$__cuda_sm10x_tcgen05_guardrail_trap_unallocated_columns_being_dealloced)
        /*0020*/ 	.word	0x00000000


	//----- nvinfo : EIATTR_FRAME_SIZE
	.align		4
.L_21:
        /*0024*/ 	.byte	0x04, 0x11
        /*0026*/ 	.short	(.L_23 - .L_22)
	.align		4
.L_22:
        /*0028*/ 	.word	index@($__internal_1_$__cuda_sm10x_tcgen05_guardrail_trap_phase_invalid_during_alloc)
        /*002c*/ 	.word	0x00000000


	//----- nvinfo : EIATTR_FRAME_SIZE
	.align		4
.L_23:
        /*0030*/ 	.byte	0x04, 0x11
        /*0032*/ 	.short	(.L_25 - .L_24)
	.align		4
.L_24:
        /*0034*/ 	.word	index@($__internal_0_$__cuda_sm10x_tcgen05_guardrail_trap_col_being_dealloced_not_returned_by_alloc)
        /*0038*/ 	.word	0x00000000


	//----- nvinfo : EIATTR_FRAME_SIZE
	.align		4
.L_25:
        /*003c*/ 	.byte	0x04, 0x11
        /*003e*/ 	.short	(.L_27 - .L_26)
	.align		4
.L_26:
        /*0040*/ 	.word	index@(_ZN9deep_gemm24sm100_fp8_gemm_1d1d_implILN4cute4UMMA5MajorE0ELS3_0ELj0ELj4096ELj7168ELj128ELj128ELj128ELj1ELj128ELj128ELj128ELj7ELj128ELj128ELj2ELb0ELj128ELNS_8GemmTypeE0ELb0EN7cutlass10bfloat16_tENS_16EpilogueIdentityEEEvPijjj14CUtensorMap_stS9_S9_S9_S9_)
        /*0044*/ 	.word	0x00000000


	//----- nvinfo : EIATTR_MIN_STACK_SIZE
	.align		4
.L_27:
        /*0048*/ 	.byte	0x04, 0x12
        /*004a*/ 	.short	(.L_29 - .L_28)
	.align		4
.L_28:
        /*004c*/ 	.word	index@(_ZN9deep_gemm24sm100_fp8_gemm_1d1d_implILN4cute4UMMA5MajorE0ELS3_0ELj0ELj4096ELj7168ELj128ELj128ELj128ELj1ELj128ELj128ELj128ELj7ELj128ELj128ELj2ELb0ELj128ELNS_8GemmTypeE0ELb0EN7cutlass10bfloat16_tENS_16EpilogueIdentityEEEvPijjj14CUtensorMap_stS9_S9_S9_S9_)
        /*0050*/ 	.word	0x00000000
.L_29:


//--------------------- .nv.info._ZN9deep_gemm24sm100_fp8_gemm_1d1d_implILN4cute4UMMA5MajorE0ELS3_0ELj0ELj4096ELj7168ELj128ELj128ELj128ELj1ELj128ELj128ELj128ELj7ELj128ELj128ELj2ELb0ELj128ELNS_8GemmTypeE0ELb0EN7cutlass10bfloat16_tENS_16EpilogueIdentityEEEvPijjj14CUtensorMap_stS9_S9_S9_S9_ --------------------------
	.section	.nv.info._ZN9deep_gemm24sm100_fp8_gemm_1d1d_implILN4cute4UMMA5MajorE0ELS3_0ELj0ELj4096ELj7168ELj128ELj128ELj128ELj1ELj128ELj128ELj128ELj7ELj128ELj128ELj2ELb0ELj128ELNS_8GemmTypeE0ELb0EN7cutlass10bfloat16_tENS_16EpilogueIdentityEEEvPijjj14CUtensorMap_stS9_S9_S9_S9_,"",@"SHT_CUDA_INFO"
	.sectionflags	@""
	.align	4


	//----- nvinfo : EIATTR_CUDA_API_VERSION
	.align		4
        /*0000*/ 	.byte	0x04, 0x37
        /*0002*/ 	.short	(.L_31 - .L_30)
.L_30:
        /*0004*/ 	.word	0x00000081


	//----- nvinfo : EIATTR_KPARAM_INFO
	.align		4
.L_31:
        /*0008*/ 	.byte	0x04, 0x17
        /*000a*/ 	.short	(.L_33 - .L_32)
.L_32:
        /*000c*/ 	.word	0x00000000
        /*0010*/ 	.short	0x0008
        /*0012*/ 	.short	0x0240
        /*0014*/ 	.byte	0x00, 0xf0, 0x01, 0x02


	//----- nvinfo : EIATTR_KPARAM_INFO
	.align		4
.L_33:
        /*0018*/ 	.byte	0x04, 0x17
        /*001a*/ 	.short	(.L_35 - .L_34)
.L_34:
        /*001c*/ 	.word	0x00000000
        /*0020*/ 	.short	0x0007
        /*0022*/ 	.short	0x01c0
        /*0024*/ 	.byte	0x00, 0xf0, 0x01, 0x02


	//----- nvinfo : EIATTR_KPARAM_INFO
	.align		4
.L_35:
        /*0028*/ 	.byte	0x04, 0x17
        /*002a*/ 	.short	(.L_37 - .L_36)
.L_36:
        /*002c*/ 	.word	0x00000000
        /*0030*/ 	.short	0x0006
        /*0032*/ 	.short	0x0140
        /*0034*/ 	.byte	0x00, 0xf0, 0x01, 0x02


	//----- nvinfo : EIATTR_KPARAM_INFO
	.align		4
.L_37:
        /*0038*/ 	.byte	0x04, 0x17
        /*003a*/ 	.short	(.L_39 - .L_38)
.L_38:
        /*003c*/ 	.word	0x00000000
        /*0040*/ 	.short	0x0005
        /*0042*/ 	.short	0x00c0
        /*0044*/ 	.byte	0x00, 0xf0, 0x01, 0x02


	//----- nvinfo : EIATTR_KPARAM_INFO
	.align		4
.L_39:
        /*0048*/ 	.byte	0x04, 0x17
        /*004a*/ 	.short	(.L_41 - .L_40)
.L_40:
        /*004c*/ 	.word	0x00000000
        /*0050*/ 	.short	0x0004
        /*0052*/ 	.short	0x0040
        /*0054*/ 	.byte	0x00, 0xf0, 0x01, 0x02


	//----- nvinfo : EIATTR_KPARAM_INFO
	.align		4
.L_41:
        /*0058*/ 	.byte	0x04, 0x17
        /*005a*/ 	.short	(.L_43 - .L_42)
.L_42:
        /*005c*/ 	.word	0x00000000
        /*0060*/ 	.short	0x0003
        /*0062*/ 	.short	0x0010
        /*0064*/ 	.byte	0x00, 0xf0, 0x11, 0x00


	//----- nvinfo : EIATTR_KPARAM_INFO
	.align		4
.L_43:
        /*0068*/ 	.byte	0x04, 0x17
        /*006a*/ 	.short	(.L_45 - .L_44)
.L_44:
        /*006c*/ 	.word	0x00000000
        /*0070*/ 	.short	0x0002
        /*0072*/ 	.short	0x000c
        /*0074*/ 	.byte	0x00, 0xf0, 0x11, 0x00


	//----- nvinfo : EIATTR_KPARAM_INFO
	.align		4
.L_45:
        /*0078*/ 	.byte	0x04, 0x17
        /*007a*/ 	.short	(.L_47 - .L_46)
.L_46:
        /*007c*/ 	.word	0x00000000
        /*0080*/ 	.short	0x0001
        /*0082*/ 	.short	0x0008
        /*0084*/ 	.byte	0x00, 0xf0, 0x11, 0x00


	//----- nvinfo : EIATTR_KPARAM_INFO
	.align		4
.L_47:
        /*0088*/ 	.byte	0x04, 0x17
        /*008a*/ 	.short	(.L_49 - .L_48)
.L_48:
        /*008c*/ 	.word	0x00000000
        /*0090*/ 	.short	0x0000
        /*0092*/ 	.short	0x0000
        /*0094*/ 	.byte	0x00, 0xf5, 0x21, 0x00


	//----- nvinfo : EIATTR_AT_ENTRY_FRAGMENTS
	.align		4
.L_49:
        /*0098*/ 	.byte	0x04, 0x4f
        /*009a*/ 	.short	(.L_51 - .L_50)


	//   ....[0]....
.L_50:
        /*009c*/ 	.word	0x00000004


	//   ....[1]....
        /*00a0*/ 	.word	0x00000005


	//----- nvinfo : EIATTR_RESERVED_SMEM_USED
	.align		4
.L_51:
        /*00a4*/ 	.byte	0x01, 0x41
	.zero		2


	//----- nvinfo : EIATTR_SPARSE_MMA_MASK
	.align		4
        /*00a8*/ 	.byte	0x03, 0x50
        /*00aa*/ 	.short	0x0000


	//----- nvinfo : EIATTR_TCGEN05_2CTA_USED
	.align		4
        /*00ac*/ 	.byte	0x01, 0x52
	.zero		2


	//----- nvinfo : EIATTR_MAXREG_COUNT
	.align		4
        /*00b0*/ 	.byte	0x03, 0x1b
        /*00b2*/ 	.short	0x00ff


	//----- nvinfo : EIATTR_NUM_BARRIERS
	.align		4
        /*00b4*/ 	.byte	0x02, 0x4c
        /*00b6*/ 	.byte	0x09
	.zero		1


	//----- nvinfo : EIATTR_INT_WARP_WIDE_INSTR_OFFSETS
	.align		4
        /*00b8*/ 	.byte	0x04, 0x31
        /*00ba*/ 	.short	(.L_53 - .L_52)


	//   ....[0]....
.L_52:
        /*00bc*/ 	.word	0x00003a50


	//   ....[1]....
        /*00c0*/ 	.word	0x00003a70


	//----- nvinfo : EIATTR_COOP_GROUP_MASK_REGIDS
	.align		4
.L_53:
        /*00c4*/ 	.byte	0x04, 0x29
        /*00c6*/ 	.short	(.L_55 - .L_54)


	//   ....[0]....
.L_54:
        /*00c8*/ 	.word	0xffffffff


	//   ....[1]....
        /*00cc*/ 	.word	0xffffffff


	//   ....[2]....
        /*00d0*/ 	.word	0xffffffff


	//   ....[3]....
        /*00d4*/ 	.word	0xffffffff


	//   ....[4]....
        /*00d8*/ 	.word	0xffffffff


	//   ....[5]....
        /*00dc*/ 	.word	0xffffffff


	//   ....[6]....
        /*00e0*/ 	.word	0xffffffff


	//   ....[7]....
        /*00e4*/ 	.word	0xffffffff


	//   ....[8]....
        /*00e8*/ 	.word	0xffffffff


	//   ....[9]....
        /*00ec*/ 	.word	0xffffffff


	//   ....[10]....
        /*00f0*/ 	.word	0xffffffff


	//   ....[11]....
        /*00f4*/ 	.word	0xffffffff


	//   ....[12]....
        /*00f8*/ 	.word	0xffffffff


	//   ....[13]....
        /*00fc*/ 	.word	0xffffffff


	//----- nvinfo : EIATTR_COOP_GROUP_INSTR_OFFSETS
	.align		4
.L_55:
        /*0100*/ 	.byte	0x04, 0x28
        /*0102*/ 	.short	(.L_57 - .L_56)


	//   ....[0]....
.L_56:
        /*0104*/ 	.word	0x00000030


	//   ....[1]....
        /*0108*/ 	.word	0x00000500


	//   ....[2]....
        /*010c*/ 	.word	0x00000b10


	//   ....[3]....
        /*0110*/ 	.word	0x00000bb0


	//   ....[4]....
        /*0114*/ 	.word	0x00001070


	//   ....[5]....
        /*0118*/ 	.word	0x00001100


	//   ....[6]....
        /*011c*/ 	.word	0x000016b0


	//   ....[7]....
        /*0120*/ 	.word	0x000016d0


	//   ....[8]....
        /*0124*/ 	.word	0x000016f0


	//   ....[9]....
        /*0128*/ 	.word	0x00001950


	//   ....[10]....
        /*012c*/ 	.word	0x00001980


	//   ....[11]....
        /*0130*/ 	.word	0x000019c0


	//   ....[12]....
        /*0134*/ 	.word	0x00003970


	//   ....[13]....
        /*0138*/ 	.word	0x00003b30


	//----- nvinfo : EIATTR_VRC_CTA_INIT_COUNT
	.align		4
.L_57:
        /*013c*/ 	.byte	0x02, 0x4a
        /*013e*/ 	.byte	0x80
	.zero		1


	//----- nvinfo : EIATTR_MBARRIER_INSTR_OFFSETS
	.align		4
        /*0140*/ 	.byte	0x04, 0x39
        /*0142*/ 	.short	(.L_59 - .L_58)


	//   ....[0]....
.L_58:
        /*0144*/ 	.word	0x00000330
        /*0148*/ 	.word	0x000000ff
        /*014c*/ 	.word	0x00033c00
        /*0150*/ 	.short	0x0100
        /*0152*/ 	.byte	0x05
	.zero		1


	//   ....[1]....
        /*0154*/ 	.word	0x00000340
        /*0158*/ 	.word	0x000000ff
        /*015c*/ 	.word	0x00033c38
        /*0160*/ 	.short	0x0100
        /*0162*/ 	.byte	0x05
	.zero		1


	//   ....[2]....
        /*0164*/ 	.word	0x00000350
        /*0168*/ 	.word	0x000000ff
        /*016c*/ 	.word	0x00033c70
        /*0170*/ 	.short	0x0100
        /*0172*/ 	.byte	0x05
	.zero		1


	//   ....[3]....
        /*0174*/ 	.word	0x00000360
        /*0178*/ 	.word	0x000000ff
        /*017c*/ 	.word	0x00033c08
        /*0180*/ 	.short	0x0100
        /*0182*/ 	.byte	0x05
	.zero		1


	//   ....[4]....
        /*0184*/ 	.word	0x00000370
        /*0188*/ 	.word	0x000000ff
        /*018c*/ 	.word	0x00033c40
        /*0190*/ 	.short	0x0100
        /*0192*/ 	.byte	0x05
	.zero		1


	//   ....[5]....
        /*0194*/ 	.word	0x00000380
        /*0198*/ 	.word	0x000000ff
        /*019c*/ 	.word	0x00033c78
        /*01a0*/ 	.short	0x0100
        /*01a2*/ 	.byte	0x05
	.zero		1


	//   ....[6]....
        /*01a4*/ 	.word	0x00000390
        /*01a8*/ 	.word	0x000000ff
        /*01ac*/ 	.word	0x00033c10
        /*01b0*/ 	.short	0x0100
        /*01b2*/ 	.byte	0x05
	.zero		1


	//   ....[7]....
        /*01b4*/ 	.word	0x000003a0
        /*01b8*/ 	.word	0x000000ff
        /*01bc*/ 	.word	0x00033c48
        /*01c0*/ 	.short	0x0100
        /*01c2*/ 	.byte	0x05
	.zero		1


	//   ....[8]....
        /*01c4*/ 	.word	0x000003b0
        /*01c8*/ 	.word	0x000000ff
        /*01cc*/ 	.word	0x00033c80
        /*01d0*/ 	.short	0x0100
        /*01d2*/ 	.byte	0x05
	.zero		1


	//   ....[9]....
        /*01d4*/ 	.word	0x000003c0
        /*01d8*/ 	.word	0x000000ff
        /*01dc*/ 	.word	0x00033c18
        /*01e0*/ 	.short	0x0100
        /*01e2*/ 	.byte	0x05
	.zero		1


	//   ....[10]....
        /*01e4*/ 	.word	0x000003d0
        /*01e8*/ 	.word	0x000000ff
        /*01ec*/ 	.word	0x00033c50
        /*01f0*/ 	.short	0x0100
        /*01f2*/ 	.byte	0x05
	.zero		1


	//   ....[11]....
        /*01f4*/ 	.word	0x000003e0
        /*01f8*/ 	.word	0x000000ff
        /*01fc*/ 	.word	0x00033c88
        /*0200*/ 	.short	0x0100
        /*0202*/ 	.byte	0x05
	.zero		1


	//   ....[12]....
        /*0204*/ 	.word	0x000003f0
        /*0208*/ 	.word	0x000000ff
        /*020c*/ 	.word	0x00033c20
        /*0210*/ 	.short	0x0100
        /*0212*/ 	.byte	0x05
	.zero		1


	//   ....[13]....
        /*0214*/ 	.word	0x00000400
        /*0218*/ 	.word	0x000000ff
        /*021c*/ 	.word	0x00033c58
        /*0220*/ 	.short	0x0100
        /*0222*/ 	.byte	0x05
	.zero		1


	//   ....[14]....
        /*0224*/ 	.word	0x00000410
        /*0228*/ 	.word	0x000000ff
        /*022c*/ 	.word	0x00033c90
        /*0230*/ 	.short	0x0100
        /*0232*/ 	.byte	0x05
	.zero		1


	//   ....[15]....
        /*0234*/ 	.word	0x00000420
        /*0238*/ 	.word	0x000000ff
        /*023c*/ 	.word	0x00033c28
        /*0240*/ 	.short	0x0100
        /*0242*/ 	.byte	0x05
	.zero		1


	//   ....[16]....
        /*0244*/ 	.word	0x00000430
        /*0248*/ 	.word	0x000000ff
        /*024c*/ 	.word	0x00033c60
        /*0250*/ 	.short	0x0100
        /*0252*/ 	.byte	0x05
	.zero		1


	//   ....[17]....
        /*0254*/ 	.word	0x00000440
        /*0258*/ 	.word	0x000000ff
        /*025c*/ 	.word	0x00033c98
        /*0260*/ 	.short	0x0100
        /*0262*/ 	.byte	0x05
	.zero		1


	//   ....[18]....
        /*0264*/ 	.word	0x00000450
        /*0268*/ 	.word	0x000000ff
        /*026c*/ 	.word	0x00033c30
        /*0270*/ 	.short	0x0100
        /*0272*/ 	.byte	0x05
	.zero		1


	//   ....[19]....
        /*0274*/ 	.word	0x00000460
        /*0278*/ 	.word	0x000000ff
        /*027c*/ 	.word	0x00033c68
        /*0280*/ 	.short	0x0100
        /*0282*/ 	.byte	0x05
	.zero		1


	//   ....[20]....
        /*0284*/ 	.word	0x00000470
        /*0288*/ 	.word	0x000000ff
        /*028c*/ 	.word	0x00033ca0
        /*0290*/ 	.short	0x0100
        /*0292*/ 	.byte	0x05
	.zero		1


	//   ....[21]....
        /*0294*/ 	.word	0x00000480
        /*0298*/ 	.word	0x000000ff
        /*029c*/ 	.word	0x00033ca8
        /*02a0*/ 	.short	0x0100
        /*02a2*/ 	.byte	0x05
	.zero		1


	//   ....[22]....
        /*02a4*/ 	.word	0x00000490
        /*02a8*/ 	.word	0x000000ff
        /*02ac*/ 	.word	0x00033cb8
        /*02b0*/ 	.short	0x0100
        /*02b2*/ 	.byte	0x05
	.zero		1


	//   ....[23]....
        /*02b4*/ 	.word	0x000004a0
        /*02b8*/ 	.word	0x000000ff
        /*02bc*/ 	.word	0x00033cb0
        /*02c0*/ 	.short	0x0100
        /*02c2*/ 	.byte	0x05
	.zero		1


	//   ....[24]....
        /*02c4*/ 	.word	0x000004b0
        /*02c8*/ 	.word	0x000000ff
        /*02cc*/ 	.word	0x00033cc0
        /*02d0*/ 	.short	0x0100
        /*02d2*/ 	.byte	0x05
	.zero		1


	//   ....[25]....
        /*02d4*/ 	.word	0x00000780
        /*02d8*/ 	.word	0x00000005
        /*02dc*/ 	.word	0x00000000
        /*02e0*/ 	.short	0x010a
        /*02e2*/ 	.byte	0xff
	.zero		1


	//   ....[26]....
        /*02e4*/ 	.word	0x000007a0
        /*02e8*/ 	.word	0x00000005
        /*02ec*/ 	.word	0x00000000
        /*02f0*/ 	.short	0x010a
        /*02f2*/ 	.byte	0xff
	.zero		1


	//   ....[27]....
        /*02f4*/ 	.word	0x00000980
        /*02f8*/ 	.word	0x00000007
        /*02fc*/ 	.word	0x00000000
        /*0300*/ 	.short	0x010a
        /*0302*/ 	.byte	0xff
	.zero		1


	//   ....[28]....
        /*0304*/ 	.word	0x000009a0
        /*0308*/ 	.word	0x00000007
        /*030c*/ 	.word	0x00000000
        /*0310*/ 	.short	0x010a
        /*0312*/ 	.byte	0xff
	.zero		1


	//   ....[29]....
        /*0314*/ 	.word	0x00000a90
        /*0318*/ 	.word	0x00000007
        /*031c*/ 	.word	0x00000000
        /*0320*/ 	.short	0x0101
        /*0322*/ 	.byte	0xff
	.zero		1


	//   ....[30]....
        /*0324*/ 	.word	0x00000ef0
        /*0328*/ 	.word	0x00000006
        /*032c*/ 	.word	0x00033c00
        /*0330*/ 	.short	0x010a
        /*0332*/ 	.byte	0xff
	.zero		1


	//   ....[31]....
        /*0334*/ 	.word	0x00001170
        /*0338*/ 	.word	0x00000004
        /*033c*/ 	.word	0x00000000
        /*0340*/ 	.short	0x0101
        /*0342*/ 	.byte	0xff
	.zero		1


	//   ....[32]....
        /*0344*/ 	.word	0x00001180
        /*0348*/ 	.word	0x00000002
        /*034c*/ 	.word	0x00033c00
        /*0350*/ 	.short	0x010a
        /*0352*/ 	.byte	0xff
	.zero		1


	//   ....[33]....
        /*0354*/ 	.word	0x00001220
        /*0358*/ 	.word	0x00000002
        /*035c*/ 	.word	0x00000000
        /*0360*/ 	.short	0x0101
        /*0362*/ 	.byte	0xff
	.zero		1


	//   ....[34]....
        /*0364*/ 	.word	0x00001520
        /*0368*/ 	.word	0x00000004
        /*036c*/ 	.word	0x00033cb8
        /*0370*/ 	.short	0x010a
        /*0372*/ 	.byte	0x09
	.zero		1


	//   ....[35]....
        /*0374*/ 	.word	0x000015a0
        /*0378*/ 	.word	0x000000ff
        /*037c*/ 	.word	0x00033c70
        /*0380*/ 	.short	0x010a
        /*0382*/ 	.byte	0x0b
	.zero		1


	//   ....[36]....
        /*0384*/ 	.word	0x00001920
        /*0388*/ 	.word	0x000000ff
        /*038c*/ 	.word	0x00033c70
        /*0390*/ 	.short	0x010a
        /*0392*/ 	.byte	0x0e
	.zero		1


	//   ....[37]....
        /*0394*/ 	.word	0x00001d10
        /*0398*/ 	.word	0x00000002
        /*039c*/ 	.word	0x00033cb8
        /*03a0*/ 	.short	0x010a
        /*03a2*/ 	.byte	0xff
	.zero		1


	//   ....[38]....
        /*03a4*/ 	.word	0x00002010
        /*03a8*/ 	.word	0x00000014
        /*03ac*/ 	.word	0x00000038
        /*03b0*/ 	.short	0x010a
        /*03b2*/ 	.byte	0xff
	.zero		1


	//   ....[39]....
        /*03b4*/ 	.word	0x00002390
        /*03b8*/ 	.word	0x0000000d
        /*03bc*/ 	.word	0x00000038
        /*03c0*/ 	.short	0x010a
        /*03c2*/ 	.byte	0xff
	.zero		1


	//   ....[40]....
        /*03c4*/ 	.word	0x000025c0
        /*03c8*/ 	.word	0x0000000f
        /*03cc*/ 	.word	0x00000038
        /*03d0*/ 	.short	0x010a
        /*03d2*/ 	.byte	0xff
	.zero		1


	//   ....[41]....
        /*03d4*/ 	.word	0x000027b0
        /*03d8*/ 	.word	0x00000005
        /*03dc*/ 	.word	0x00000038
        /*03e0*/ 	.short	0x010a
        /*03e2*/ 	.byte	0xff
	.zero		1


	//   ....[42]....
        /*03e4*/ 	.word	0x00002dc0
        /*03e8*/ 	.word	0x00000002
        /*03ec*/ 	.word	0x00033ca8
        /*03f0*/ 	.short	0x010a
        /*03f2*/ 	.byte	0xff
	.zero		1


	//   ....[43]....
        /*03f4*/ 	.word	0x000037f0
        /*03f8*/ 	.word	0x00000002
        /*03fc*/ 	.word	0x00000000
        /*0400*/ 	.short	0x0101
        /*0402*/ 	.byte	0xff
	.zero		1


	//   ....[44]....
        /*0404*/ 	.word	0x00003b60
        /*0408*/ 	.word	0x00000005
        /*040c*/ 	.word	0x00000000
        /*0410*/ 	.short	0x010a
        /*0412*/ 	.byte	0xff
	.zero		1


	//   ....[45]....
        /*0414*/ 	.word	0x00003bc0
        /*0418*/ 	.word	0x00000007
        /*041c*/ 	.word	0x00000000
        /*0420*/ 	.short	0x010a
        /*0422*/ 	.byte	0xff
	.zero		1


	//   ....[46]....
        /*0424*/ 	.word	0x00003c20
        /*0428*/ 	.word	0x00000006
        /*042c*/ 	.word	0x00033c00
        /*0430*/ 	.short	0x010a
        /*0432*/ 	.byte	0xff
	.zero		1


	//   ....[47]....
        /*0434*/ 	.word	0x00003c80
        /*0438*/ 	.word	0x00000002
        /*043c*/ 	.word	0x00033c00
        /*0440*/ 	.short	0x010a
        /*0442*/ 	.byte	0xff
	.zero		1


	//   ....[48]....
        /*0444*/ 	.word	0x00003d00
        /*0448*/ 	.word	0x00000004
        /*044c*/ 	.word	0x00033cb8
        /*0450*/ 	.short	0x010a
        /*0452*/ 	.byte	0xff
	.zero		1


	//   ....[49]....
        /*0454*/ 	.word	0x00003d70
        /*0458*/ 	.word	0x00000005
        /*045c*/ 	.word	0x00033c70
        /*0460*/ 	.short	0x010a
        /*0462*/ 	.byte	0xff
	.zero		1


	//   ....[50]....
        /*0464*/ 	.word	0x00003de0
        /*0468*/ 	.word	0x00000005
        /*046c*/ 	.word	0x00033c70
        /*0470*/ 	.short	0x010a
        /*0472*/ 	.byte	0xff
	.zero		1


	//   ....[51]....
        /*0474*/ 	.word	0x00003e50
        /*0478*/ 	.word	0x00000014
        /*047c*/ 	.word	0x00000038
        /*0480*/ 	.short	0x010a
        /*0482*/ 	.byte	0xff
	.zero		1


	//   ....[52]....
        /*0484*/ 	.word	0x00003eb0
        /*0488*/ 	.word	0x0000000d
        /*048c*/ 	.word	0x00000038
        /*0490*/ 	.short	0x010a
        /*0492*/ 	.byte	0xff
	.zero		1


	//   ....[53]....
        /*0494*/ 	.word	0x00003f10
        /*0498*/ 	.word	0x0000000f
        /*049c*/ 	.word	0x00000038
        /*04a0*/ 	.short	0x010a
        /*04a2*/ 	.byte	0xff
	.zero		1


	//   ....[54]....
        /*04a4*/ 	.word	0x00003f70
        /*04a8*/ 	.word	0x00000005
        /*04ac*/ 	.word	0x00000038
        /*04b0*/ 	.short	0x010a
        /*04b2*/ 	.byte	0xff
	.zero		1


	//   ....[55]....
        /*04b4*/ 	.word	0x00003fd0
        /*04b8*/ 	.word	0x00000002
        /*04bc*/ 	.word	0x00033ca8
        /*04c0*/ 	.short	0x010a
        /*04c2*/ 	.byte	0xff
	.zero		1


	//----- nvinfo : EIATTR_NUM_MBARRIERS
	.align		4
.L_59:
        /*04c4*/ 	.byte	0x03, 0x38
        /*04c6*/ 	.short	0x0019


	//----- nvinfo : EIATTR_EXIT_INSTR_OFFSETS
	.align		4
        /*04c8*/ 	.byte	0x04, 0x1c
        /*04ca*/ 	.short	(.L_61 - .L_60)


	//   ....[0]....
.L_60:
        /*04cc*/ 	.word	0x00000cf0


	//   ....[1]....
        /*04d0*/ 	.word	0x00001270


	//   ....[2]....
        /*04d4*/ 	.word	0x00001c90


	//   ....[3]....
        /*04d8*/ 	.word	0x00001d40


	//   ....[4]....
        /*04dc*/ 	.word	0x00001da0


	//   ....[5]....
        /*04e0*/ 	.word	0x000029d0


	//   ....[6]....
        /*04e4*/ 	.word	0x00002a30


	//   ....[7]....
        /*04e8*/ 	.word	0x00003950


	//   ....[8]....
        /*04ec*/ 	.word	0x00003b40


	//----- nvinfo : EIATTR_MAX_THREADS
	.align		4
.L_61:
        /*04f0*/ 	.byte	0x04, 0x05
        /*04f2*/ 	.short	(.L_63 - .L_62)
.L_62:
        /*04f4*/ 	.word	0x00000100
        /*04f8*/ 	.word	0x00000001
        /*04fc*/ 	.word	0x00000001


	//----- nvinfo : EIATTR_CRS_STACK_SIZE
	.align		4
.L_63:
        /*0500*/ 	.byte	0x04, 0x1e
        /*0502*/ 	.short	(.L_65 - .L_64)
.L_64:
        /*0504*/ 	.word	0x00000000


	//----- nvinfo : EIATTR_CBANK_PARAM_SIZE
	.align		4
.L_65:
        /*0508*/ 	.byte	0x03, 0x19
        /*050a*/ 	.short	0x02c0


	//----- nvinfo : EIATTR_PARAM_CBANK
	.align		4
        /*050c*/ 	.byte	0x04, 0x0a
        /*050e*/ 	.short	(.L_67 - .L_66)
	.align		4
.L_66:
        /*0510*/ 	.word	index@(.nv.constant0._ZN9deep_gemm24sm100_fp8_gemm_1d1d_implILN4cute4UMMA5MajorE0ELS3_0ELj0ELj4096ELj7168ELj128ELj128ELj128ELj1ELj128ELj128ELj128ELj7ELj128ELj128ELj2ELb0ELj128ELNS_8GemmTypeE0ELb0EN7cutlass10bfloat16_tENS_16EpilogueIdentityEEEvPijjj14CUtensorMap_stS9_S9_S9_S9_)
        /*0514*/ 	.short	0x0380
        /*0516*/ 	.short	0x02c0


	//----- nvinfo : EIATTR_SW_WAR
	.align		4
.L_67:
        /*0518*/ 	.byte	0x04, 0x36
        /*051a*/ 	.short	(.L_69 - .L_68)
.L_68:
        /*051c*/ 	.word	0x00000008
.L_69:


//--------------------- .nv.compat                --------------------------
	.section	.nv.compat,"",@"SHT_CUDA_COMPAT_INFO"
	.align	4
        /*0000*/ 	.byte	0x02, 0x02, 0x02, 0x00, 0x02, 0x05, 0x05, 0x00, 0x02, 0x03, 0x01, 0x00, 0x02, 0x06, 0x01, 0x00


//--------------------- .nv.callgraph             --------------------------
	.section	.nv.callgraph,"",@"SHT_CUDA_CALLGRAPH"
	.align	4
	.sectionentsize	8
	.align		4
        /*0000*/ 	.word	0x00000000
	.align		4
        /*0004*/ 	.word	0xffffffff
	.align		4
        /*0008*/ 	.word	0x00000000
	.align		4
        /*000c*/ 	.word	0xfffffffe
	.align		4
        /*0010*/ 	.word	0x00000000
	.align		4
        /*0014*/ 	.word	0xfffffffd
	.align		4
        /*0018*/ 	.word	0x00000000
	.align		4
        /*001c*/ 	.word	0xfffffffc


//--------------------- .nv.constant4             --------------------------
	.section	.nv.constant4,"a",@progbits
	.align	8
	.align		8
.nv.constant4:
        /*0000*/ 	.dword	_ZN45_INTERNAL_c92615c4_9_kernel_cu_aef842ed_923374cuda3std3__45__cpo5beginE
	.align		8
        /*0008*/ 	.dword	_ZN45_INTERNAL_c92615c4_9_kernel_cu_aef842ed_923374cuda3std3__45__cpo3endE
	.align		8
        /*0010*/ 	.dword	_ZN45_INTERNAL_c92615c4_9_kernel_cu_aef842ed_923374cuda3std3__45__cpo6cbeginE
	.align		8
        /*0018*/ 	.dword	_ZN45_INTERNAL_c92615c4_9_kernel_cu_aef842ed_923374cuda3std3__45__cpo4cendE
	.align		8
        /*0020*/ 	.dword	_ZN45_INTERNAL_c92615c4_9_kernel_cu_aef842ed_923374cuda3std3__447_GLOBAL__N__c92615c4_9_kernel_cu_aef842ed_923376ignoreE
	.align		8
        /*0028*/ 	.dword	_ZN45_INTERNAL_c92615c4_9_kernel_cu_aef842ed_923374cuda3std3__419piecewise_constructE
	.align		8
        /*0030*/ 	.dword	_ZN45_INTERNAL_c92615c4_9_kernel_cu_aef842ed_923374cuda3std3__48in_placeE
	.align		8
        /*0038*/ 	.dword	_ZN45_INTERNAL_c92615c4_9_kernel_cu_aef842ed_923374cuda3std6ranges3__45__cpo4swapE
	.align		8
        /*0040*/ 	.dword	_ZN45_INTERNAL_c92615c4_9_kernel_cu_aef842ed_923374cuda3std6ranges3__45__cpo9iter_moveE
	.align		8
        /*0048*/ 	.dword	_ZN45_INTERNAL_c92615c4_9_kernel_cu_aef842ed_923374cute7productE
	.align		8
        /*0050*/ 	.dword	_ZN45_INTERNAL_c92615c4_9_kernel_cu_aef842ed_923374cute1_E


//--------------------- .text._ZN9deep_gemm24sm100_fp8_gemm_1d1d_implILN4cute4UMMA5MajorE0ELS3_0ELj0ELj4096ELj7168ELj128ELj128ELj128ELj1ELj128ELj128ELj128ELj7ELj128ELj128ELj2ELb0ELj128ELNS_8GemmTypeE0ELb0EN7cutlass10bfloat16_tENS_16EpilogueIdentityEEEvPijjj14CUtensorMap_stS9_S9_S9_S9_ --------------------------
	.section	.text._ZN9deep_gemm24sm100_fp8_gemm_1d1d_implILN4cute4UMMA5MajorE0ELS3_0ELj0ELj4096ELj7168ELj128ELj128ELj128ELj1ELj128ELj128ELj128ELj7ELj128ELj128ELj2ELb0ELj128ELNS_8GemmTypeE0ELb0EN7cutlass10bfloat16_tENS_16EpilogueIdentityEEEvPijjj14CUtensorMap_stS9_S9_S9_S9_,"ax",@progbits
	.align	128
        .global         _ZN9deep_gemm24sm100_fp8_gemm_1d1d_implILN4cute4UMMA5MajorE0ELS3_0ELj0ELj4096ELj7168ELj128ELj128ELj128ELj1ELj128ELj128ELj128ELj7ELj128ELj128ELj2ELb0ELj128ELNS_8GemmTypeE0ELb0EN7cutlass10bfloat16_tENS_16EpilogueIdentityEEEvPijjj14CUtensorMap_stS9_S9_S9_S9_
        .type           _ZN9deep_gemm24sm100_fp8_gemm_1d1d_implILN4cute4UMMA5MajorE0ELS3_0ELj0ELj4096ELj7168ELj128ELj128ELj128ELj1ELj128ELj128ELj128ELj7ELj128ELj128ELj2ELb0ELj128ELNS_8GemmTypeE0ELb0EN7cutlass10bfloat16_tENS_16EpilogueIdentityEEEvPijjj14CUtensorMap_stS9_S9_S9_S9_,@function
        .size           _ZN9deep_gemm24sm100_fp8_gemm_1d1d_implILN4cute4UMMA5MajorE0ELS3_0ELj0ELj4096ELj7168ELj128ELj128ELj128ELj1ELj128ELj128ELj128ELj7ELj128ELj128ELj2ELb0ELj128ELNS_8GemmTypeE0ELb0EN7cutlass10bfloat16_tENS_16EpilogueIdentityEEEvPijjj14CUtensorMap_stS9_S9_S9_S9_,(.L_x_83 - _ZN9deep_gemm24sm100_fp8_gemm_1d1d_implILN4cute4UMMA5MajorE0ELS3_0ELj0ELj4096ELj7168ELj128ELj128ELj128ELj1ELj128ELj128ELj128ELj7ELj128ELj128ELj2ELb0ELj128ELNS_8GemmTypeE0ELb0EN7cutlass10bfloat16_tENS_16EpilogueIdentityEEEvPijjj14CUtensorMap_stS9_S9_S9_S9_)
        .other          _ZN9deep_gemm24sm100_fp8_gemm_1d1d_implILN4cute4UMMA5MajorE0ELS3_0ELj0ELj4096ELj7168ELj128ELj128ELj128ELj1ELj128ELj128ELj128ELj7ELj128ELj128ELj2ELb0ELj128ELNS_8GemmTypeE0ELb0EN7cutlass10bfloat16_tENS_16EpilogueIdentityEEEvPijjj14CUtensorMap_stS9_S9_S9_S9_,@"STO_CUDA_ENTRY STV_DEFAULT"
_ZN9deep_gemm24sm100_fp8_gemm_1d1d_implILN4cute4UMMA5MajorE0ELS3_0ELj0ELj4096ELj7168ELj128ELj128ELj128ELj1ELj128ELj128ELj128ELj7ELj128ELj128ELj2ELb0ELj128ELNS_8GemmTypeE0ELb0EN7cutlass10bfloat16_tENS_16EpilogueIdentityEEEvPijjj14CUtensorMap_stS9_S9_S9_S9_:
.text._ZN9deep_gemm24sm100_fp8_gemm_1d1d_implILN4cute4UMMA5MajorE0ELS3_0ELj0ELj4096ELj7168ELj128ELj128ELj128ELj1ELj128ELj128ELj128ELj7ELj128ELj128ELj2ELb0ELj128ELNS_8GemmTypeE0ELb0EN7cutlass10bfloat16_tENS_16EpilogueIdentityEEEvPijjj14CUtensorMap_stS9_S9_S9_S9_:
[----:B------:R-:W1:Y:S01]  /*0000*/  LDC R1, c[0x0][0x37c] ;  /* 0x0000df00ff017b82 */ /* 0x000e620000000800 */
[----:B------:R-:W2:Y:S02]  /*0010*/  S2R R0, SR_TID.X ;  /* 0x0000000000007919 */ /* 0x000ea40000002100 */
[----:B--2---:R-:W-:-:S05]  /*0020*/  SHF.R.U32.HI R0, RZ, 0x5, R0 ;  /* 0x00000005ff007819 */ /* 0x004fca0000011600 */
[----:B------:R-:W2:Y:S02]  /*0030*/  SHFL.IDX PT, R3, R0, RZ, 0x1f ;  /* 0x00001fff00037589 */ /* 0x000ea400000e0000 */
[----:B--2---:R-:W-:-:S13]  /*0040*/  ISETP.NE.AND P0, PT, R3, 0x2, PT ;  /* 0x000000020300780c */ /* 0x004fda0003f05270 */
[----:B-1----:R-:W-:Y:S05]  /*0050*/  @!P0 BRA `(.L_x_0) ;  /* 0x0000000400248947 */ /* 0x002fea0003800000 */
[----:B------:R-:W-:-:S13]  /*0060*/  ISETP.NE.AND P0, PT, R3, 0x1, PT ;  /* 0x000000010300780c */ /* 0x000fda0003f05270 */
[----:B------:R-:W-:Y:S05]  /*0070*/  @!P0 BRA `(.L_x_1) ;  /* 0x0000000000608947 */ /* 0x000fea0003800000 */
[----:B------:R-:W-:-:S13]  /*0080*/  ISETP.NE.AND P0, PT, R3, RZ, PT ;  /* 0x000000ff0300720c */ /* 0x000fda0003f05270 */
[----:B------:R-:W-:Y:S05]  /*0090*/  @P0 BRA `(.L_x_2) ;  /* 0x0000000800a00947 */ /* 0x000fea0003800000 */
[----:B------:R-:W-:Y:S01]  /*00a0*/  ELECT P0, URZ, PT ;  /* 0x0000000000ff782f */ /* 0x000fe20003800000 */
[----:B------:R-:W-:-:S12]  /*00b0*/  BSSY.RECONVERGENT B0, `(.L_x_3) ;  /* 0x0000013000007945 */ /* 0x000fd80003800200 */
[----:B------:R-:W-:Y:S05]  /*00c0*/  @!P0 BRA `(.L_x_4) ;  /* 0x0000000000448947 */ /* 0x000fea0003800000 */
[----:B------:R-:W1:Y:S02]  /*00d0*/  LDCU.64 UR4, c[0x0][0x348] ;  /* 0x00006900ff0477ac */ /* 0x000e640008000a00 */
[----:B-1----:R-:W-:Y:S02]  /*00e0*/  UIADD3 UR12, UP4, UPT, UR4, 0x40, URZ ;  /* 0x00000040040c7890 */ /* 0x002fe4000ff9e0ff */
[----:B------:R-:W-:Y:S02]  /*00f0*/  UIADD3 UR10, UP3, UPT, UR4, 0xc0, URZ ;  /* 0x000000c0040a7890 */ /* 0x000fe4000ff7e0ff */
[----:B------:R-:W-:Y:S02]  /*0100*/  UIADD3 UR8, UP2, UPT, UR4, 0x140, URZ ;  /* 0x0000014004087890 */ /* 0x000fe4000ff5e0ff */
[----:B------:R-:W-:Y:S02]  /*0110*/  UIADD3 UR6, UP1, UPT, UR4, 0x1c0, URZ ;  /* 0x000001c004067890 */ /* 0x000fe4000ff3e0ff */
[----:B------:R-:W-:-:S02]  /*0120*/  UIADD3 UR4, UP0, UPT, UR4, 0x240, URZ ;  /* 0x0000024004047890 */ /* 0x000fc4000ff1e0ff */
[----:B------:R-:W-:Y:S02]  /*0130*/  UIADD3.X UR13, UPT, UPT, URZ, UR5, URZ, UP4, !UPT ;  /* 0x00000005ff0d7290 */ /* 0x000fe4000a7fe4ff */
[----:B------:R-:W-:Y:S02]  /*0140*/  UIADD3.X UR11, UPT, UPT, URZ, UR5, URZ, UP3, !UPT ;  /* 0x00000005ff0b7290 */ /* 0x000fe40009ffe4ff */
[----:B------:R-:W-:Y:S02]  /*0150*/  UIADD3.X UR9, UPT, UPT, URZ, UR5, URZ, UP2, !UPT ;  /* 0x00000005ff097290 */ /* 0x000fe400097fe4ff */
[----:B------:R-:W-:Y:S02]  /*0160*/  UIADD3.X UR7, UPT, UPT, URZ, UR5, URZ, UP1, !UPT ;  /* 0x00000005ff077290 */ /* 0x000fe40008ffe4ff */
[----:B------:R-:W-:Y:S01]  /*0170*/  UIADD3.X UR5, UPT, UPT, URZ, UR5, URZ, UP0, !UPT ;  /* 0x00000005ff057290 */ /* 0x000fe200087fe4ff */
[----:B------:R1:W-:Y:S02]  /*0180*/  UTMACCTL.PF [UR12] ;  /* 0x000000000c0079b9 */ /* 0x0003e40008040000 */
[----:B------:R1:W-:Y:S02]  /*0190*/  UTMACCTL.PF [UR10] ;  /* 0x000000000a0079b9 */ /* 0x0003e40008040000 */
[----:B------:R1:W-:Y:S02]  /*01a0*/  UTMACCTL.PF [UR8] ;  /* 0x00000000080079b9 */ /* 0x0003e40008040000 */
[----:B------:R1:W-:Y:S02]  /*01b0*/  UTMACCTL.PF [UR6] ;  /* 0x00000000060079b9 */ /* 0x0003e40008040000 */
[----:B------:R1:W-:Y:S02]  /*01c0*/  UTMACCTL.PF [UR4] ;  /* 0x00000000040079b9 */ /* 0x0003e40008040000 */
[----:B-1----:R-:W-:Y:S01]  /*01d0*/  NOP ;  /* 0x0000000000007918 */ /* 0x002fe20000000000 */
.L_x_4:
[----:B------:R-:W-:Y:S05]  /*01e0*/  BSYNC.RECONVERGENT B0 ;  /* 0x0000000000007941 */ /* 0x000fea0003800200 */
.L_x_3:
[----:B------:R-:W-:Y:S05]  /*01f0*/  BRA `(.L_x_2) ;  /* 0x0000000800487947 */ /* 0x000fea0003800000 */
.L_x_1:
[----:B------:R-:W-:Y:S01]  /*0200*/  ELECT P0, URZ, PT ;  /* 0x0000000000ff782f */ /* 0x000fe20003800000 */
[----:B------:R-:W-:-:S12]  /*0210*/  BSSY.RECONVERGENT B0, `(.L_x_5) ;  /* 0x000002c000007945 */ /* 0x000fd80003800200 */
[----:B------:R-:W-:Y:S05]  /*0220*/  @!P0 BRA `(.L_x_6) ;  /* 0x0000000000a88947 */ /* 0x000fea0003800000 */
[----:B------:R-:W1:Y:S01]  /*0230*/  S2UR UR5, SR_CgaCtaId ;  /* 0x00000000000579c3 */ /* 0x000e620000008800 */
[----:B------:R-:W-:Y:S01]  /*0240*/  UMOV UR7, 0x400 ;  /* 0x0000040000077882 */ /* 0x000fe20000000000 */
[----:B------:R-:W-:Y:S01]  /*0250*/  UMOV UR6, 0x1 ;  /* 0x0000000100067882 */ /* 0x000fe20000000000 */
[----:B------:R-:W-:Y:S02]  /*0260*/  UMOV UR4, 0x40 ;  /* 0x0000004000047882 */ /* 0x000fe40000000000 */
[----:B------:R-:W-:-:S04]  /*0270*/  UIADD3 UR8, UPT, UPT, -UR4, 0x100000, URZ ;  /* 0x0010000004087890 */ /* 0x000fc8000fffe1ff */
[----:B------:R-:W-:Y:S02]  /*0280*/  USHF.L.U32 UR9, UR8, 0xb, URZ ;  /* 0x0000000b08097899 */ /* 0x000fe400080006ff */
[----:B------:R-:W-:Y:S01]  /*0290*/  USHF.L.U32 UR8, UR8, 0x1, URZ ;  /* 0x0000000108087899 */ /* 0x000fe200080006ff */
[----:B------:R-:W-:Y:S02]  /*02a0*/  UMOV UR4, 0x100 ;  /* 0x0000010000047882 */ /* 0x000fe40000000000 */
[----:B------:R-:W-:-:S04]  /*02b0*/  UIADD3 UR10, UPT, UPT, -UR4, 0x100000, URZ ;  /* 0x00100000040a7890 */ /* 0x000fc8000fffe1ff */
[----:B------:R-:W-:Y:S02]  /*02c0*/  USHF.L.U32 UR11, UR10, 0xb, URZ ;  /* 0x0000000b0a0b7899 */ /* 0x000fe400080006ff */
[----:B------:R-:W-:Y:S02]  /*02d0*/  USHF.L.U32 UR10, UR10, 0x1, URZ ;  /* 0x000000010a0a7899 */ /* 0x000fe400080006ff */
[----:B-1----:R-:W-:Y:S02]  /*02e0*/  ULEA UR5, UR5, UR7, 0x18 ;  /* 0x0000000705057291 */ /* 0x002fe4000f8ec0ff */
[----:B------:R-:W-:-:S04]  /*02f0*/  UIADD3 UR6, UPT, UPT, -UR6, 0x100000, URZ ;  /* 0x0010000006067890 */ /* 0x000fc8000fffe1ff */
[----:B------:R-:W-:Y:S02]  /*0300*/  USHF.L.U32 UR7, UR6, 0xb, URZ ;  /* 0x0000000b06077899 */ /* 0x000fe400080006ff */
[----:B------:R-:W-:Y:S01]  /*0310*/  USHF.L.U32 UR6, UR6, 0x1, URZ ;  /* 0x0000000106067899 */ /* 0x000fe200080006ff */
[----:B------:R-:W1:Y:S11]  /*0320*/  FENCE.VIEW.ASYNC.S ;  /* 0x00000000000073c6 */ /* 0x000e760000000000 */
[----:B-1----:R1:W2:Y:S01]  /*0330*/  SYNCS.EXCH.64 URZ, [UR5+0x33c00], UR6 ;  /* 0x033c000605ff75b2 */ /* 0x0022a20008000100 */
[----:B------:R1:W3:Y:S01]  /*0340*/  SYNCS.EXCH.64 URZ, [UR5+0x33c38], UR6 ;  /* 0x033c380605ff75b2 */ /* 0x0002e20008000100 */
[----:B------:R1:W4:Y:S01]  /*0350*/  SYNCS.EXCH.64 URZ, [UR5+0x33c70], UR8 ;  /* 0x033c700805ff75b2 */ /* 0x0003220008000100 */
[----:B------:R1:W5:Y:S01]  /*0360*/  SYNCS.EXCH.64 URZ, [UR5+0x33c08], UR6 ;  /* 0x033c080605ff75b2 */ /* 0x0003620008000100 */
[----:B------:R1:W1:Y:S01]  /*0370*/  SYNCS.EXCH.64 URZ, [UR5+0x33c40], UR6 ;  /* 0x033c400605ff75b2 */ /* 0x0002620008000100 */
        /* <DEDUP_REMOVED lines=20> */
[----:B--23--:R-:W-:Y:S01]  /*04c0*/  NOP ;  /* 0x0000000000007918 */ /* 0x00cfe20000000000 */
.L_x_6:
[----:B-1----:R-:W-:Y:S05]  /*04d0*/  BSYNC.RECONVERGENT B0 ;  /* 0x0000000000007941 */ /* 0x002fea0003800200 */
.L_x_5:
[----:B------:R-:W-:Y:S05]  /*04e0*/  BRA `(.L_x_2) ;  /* 0x00000004008c7947 */ /* 0x000fea0003800000 */
.L_x_0:
[----:B------:R-:W1:Y:S01]  /*04f0*/  S2R R2, SR_CgaCtaId ;  /* 0x0000000000027919 */ /* 0x000e620000008800 */
[----:B------:R-:W-:Y:S01]  /*0500*/  NOP ;  /* 0x0000000000007918 */ /* 0x000fe20000000000 */
[----:B------:R-:W-:-:S04]  /*0510*/  MOV R5, 0x40 ;  /* 0x0000004000057802 */ /* 0x000fc80000000f00 */
[----:B-1----:R-:W-:Y:S02]  /*0520*/  LEA R4, R2, R5, 0x18 ;  /* 0x0000000502047211 */ /* 0x002fe400078ec0ff */
[----:B------:R-:W-:-:S03]  /*0530*/  MOV R5, 0x400 ;  /* 0x0000040000057802 */ /* 0x000fc60000000f00 */
[----:B------:R-:W1:Y:S02]  /*0540*/  LDS.U8 R0, [R4] ;  /* 0x0000000004007984 */ /* 0x000e640000000000 */
[----:B-1----:R-:W-:Y:S02]  /*0550*/  ISETP.NE.AND P0, PT, R0, RZ, PT ;  /* 0x000000ff0000720c */ /* 0x002fe40003f05270 */
[----:B------:R-:W-:-:S11]  /*0560*/  LEA R0, R2, R5, 0x18 ;  /* 0x0000000502007211 */ /* 0x000fd600078ec0ff */
[----:B------:R-:W-:Y:S05]  /*0570*/  @P0 BRA `(.L_x_7) ;  /* 0x0000000400500947 */ /* 0x000fea0003800000 */
[C---:B------:R-:W-:Y:S02]  /*0580*/  LOP3.LUT R4, R2.reuse, 0x1, RZ, 0xc0, !PT ;  /* 0x0000000102047812 */ /* 0x040fe400078ec0ff */
[----:B------:R-:W-:Y:S02]  /*0590*/  LOP3.LUT R12, R2, 0x1, RZ, 0x3c, !PT ;  /* 0x00000001020c7812 */ /* 0x000fe400078e3cff */
[----:B------:R-:W-:-:S13]  /*05a0*/  ISETP.NE.U32.AND P1, PT, R4, 0x1, PT ;  /* 0x000000010400780c */ /* 0x000fda0003f25070 */
[----:B------:R-:W-:Y:S05]  /*05b0*/  @!P1 BRA `(.L_x_8) ;  /* 0x0000000000c49947 */ /* 0x000fea0003800000 */
[----:B------:R-:W-:Y:S01]  /*05c0*/  ELECT P0, URZ, PT ;  /* 0x0000000000ff782f */ /* 0x000fe20003800000 */
[----:B------:R-:W-:-:S12]  /*05d0*/  BSSY B0, `(.L_x_8) ;  /* 0x000002f000007945 */ /* 0x000fd80003800000 */
[----:B------:R-:W-:Y:S05]  /*05e0*/  @!P0 BRA `(.L_x_9) ;  /* 0x0000000000b48947 */ /* 0x000fea0003800000 */
[----:B------:R-:W-:-:S05]  /*05f0*/  UMOV UR4, 0x10 ;  /* 0x0000001000047882 */ /* 0x000fca0000000000 */
[----:B------:R-:W-:Y:S04]  /*0600*/  DEPBAR.LE SB1, 0x36 ;  /* 0x00009d800000791a */ /* 0x000fe80000000000 */
[----:B------:R-:W1:Y:S02]  /*0610*/  UTCATOMSWS.2CTA.FIND_AND_SET.ALIGN UP0, UR4, UR4 ;  /* 0x00000004000475e3 */ /* 0x000e640008200800 */
[----:B-1----:R-:W-:Y:S01]  /*0620*/  PLOP3.LUT P0, PT, PT, PT, UP0, 0x80, 0x8 ;  /* 0x000000000008781c */ /* 0x002fe20003f0f008 */
[----:B------:R-:W-:-:S03]  /*0630*/  IMAD.U32 R10, RZ, RZ, UR4 ;  /* 0x00000004ff0a7e24 */ /* 0x000fc6000f8e00ff */
[----:B------:R-:W-:-:S04]  /*0640*/  SEL R4, RZ, 0xffffffff, !P0 ;  /* 0xffffffffff047807 */ /* 0x000fc80004000000 */
[----:B------:R-:W-:-:S13]  /*0650*/  ISETP.NE.AND P0, PT, R4, RZ, PT ;  /* 0x000000ff0400720c */ /* 0x000fda0003f05270 */
[----:B------:R-:W-:Y:S05]  /*0660*/  @P0 BRA `(.L_x_10) ;  /* 0x0000000000240947 */ /* 0x000fea0003800000 */
.L_x_11:
[----:B------:R-:W-:Y:S05]  /*0670*/  NANOSLEEP 0x64 ;  /* 0x000000640000795d */ /* 0x000fea0003800000 */
[----:B------:R-:W-:-:S05]  /*0680*/  UMOV UR4, 0x10 ;  /* 0x0000001000047882 */ /* 0x000fca0000000000 */
[----:B------:R-:W-:Y:S04]  /*0690*/  DEPBAR.LE SB1, 0x36 ;  /* 0x00009d800000791a */ /* 0x000fe80000000000 */
[----:B------:R-:W1:Y:S02]  /*06a0*/  UTCATOMSWS.2CTA.FIND_AND_SET.ALIGN UP0, UR4, UR4 ;  /* 0x00000004000475e3 */ /* 0x000e640008200800 */
[----:B-1----:R-:W-:Y:S01]  /*06b0*/  PLOP3.LUT P0, PT, PT, PT, UP0, 0x80, 0x8 ;  /* 0x000000000008781c */ /* 0x002fe20003f0f008 */
[----:B------:R-:W-:-:S03]  /*06c0*/  IMAD.U32 R10, RZ, RZ, UR4 ;  /* 0x00000004ff0a7e24 */ /* 0x000fc6000f8e00ff */
[----:B------:R-:W-:-:S04]  /*06d0*/  SEL R4, RZ, 0xffffffff, !P0 ;  /* 0xffffffffff047807 */ /* 0x000fc80004000000 */
[----:B------:R-:W-:-:S13]  /*06e0*/  ISETP.NE.AND P0, PT, R4, RZ, PT ;  /* 0x000000ff0400720c */ /* 0x000fda0003f05270 */
[----:B------:R-:W-:Y:S05]  /*06f0*/  @!P0 BRA `(.L_x_11) ;  /* 0xfffffffc00dc8947 */ /* 0x000fea000383ffff */
.L_x_10:
[----:B------:R-:W-:Y:S01]  /*0700*/  MOV R13, 0x60 ;  /* 0x00000060000d7802 */ /* 0x000fe20000000f00 */
[----:B------:R-:W-:Y:S01]  /*0710*/  VIADD R9, R0, 0x33cc8 ;  /* 0x00033cc800097836 */ /* 0x000fe20000000000 */
[----:B------:R-:W-:Y:S01]  /*0720*/  MOV R5, 0x58 ;  /* 0x0000005800057802 */ /* 0x000fe20000000f00 */
[----:B------:R-:W-:Y:S01]  /*0730*/  IMAD.MOV.U32 R8, RZ, RZ, 0x4 ;  /* 0x00000004ff087424 */ /* 0x000fe200078e00ff */
[C---:B------:R-:W-:Y:S02]  /*0740*/  LEA R13, R2.reuse, R13, 0x18 ;  /* 0x0000000d020d7211 */ /* 0x040fe400078ec0ff */
[----:B------:R-:W-:-:S03]  /*0750*/  LEA R5, R2, R5, 0x18 ;  /* 0x0000000502057211 */ /* 0x000fc600078ec0ff */
[----:B------:R-:W1:Y:S02]  /*0760*/  LDS R6, [R13] ;  /* 0x000000000d067984 */ /* 0x000e640000000800 */
[----:B-1----:R-:W-:-:S04]  /*0770*/  IMAD.U32 R6, R6, -0x80000000, RZ ;  /* 0x8000000006067824 */ /* 0x002fc800078e00ff */
[----:B------:R-:W1:Y:S02]  /*0780*/  SYNCS.PHASECHK.TRANS64.TRYWAIT P0, [R5+URZ], R6 ;  /* 0x00000006050075a7 */ /* 0x000e6400080011ff */
[----:B-1----:R-:W-:Y:S05]  /*0790*/  @P0 BRA `(.L_x_12) ;  /* 0x0000000000080947 */ /* 0x002fea0003800000 */
[----:B------:R-:W1:Y:S02]  /*07a0*/  SYNCS.PHASECHK.TRANS64.TRYWAIT P0, [R5+URZ], R6 ;  /* 0x00000006050075a7 */ /* 0x000e6400080011ff */
[----:B-1----:R-:W-:Y:S05]  /*07b0*/  @!P0 BRA `(.L_x_13) ;  /* 0x0000003000e48947 */ /* 0x002fea0003800000 */
.L_x_12:
[----:B-1----:R-:W-:Y:S01]  /*07c0*/  PRMT R5, R12, 0x654, R5 ;  /* 0x000006540c057816 */ /* 0x002fe20000000005 */
[----:B------:R-:W-:Y:S01]  /*07d0*/  IMAD.SHL.U32 R11, R10, 0x20, RZ ;  /* 0x000000200a0b7824 */ /* 0x000fe200078e00ff */
[----:B------:R-:W-:Y:S01]  /*07e0*/  PRMT R4, R12, 0x654, R9 ;  /* 0x000006540c047816 */ /* 0x000fe20000000009 */
[----:B------:R-:W-:Y:S01]  /*07f0*/  IMAD.MOV.U32 R7, RZ, RZ, 0xffff ;  /* 0x0000ffffff077424 */ /* 0x000fe200078e00ff */
[----:B------:R1:W-:Y:S01]  /*0800*/  SYNCS.ARRIVE.TRANS64.RED RZ, [R5+URZ], R8 ;  /* 0x0000000805ff79a7 */ /* 0x0003e200080004ff */
[----:B------:R-:W-:Y:S01]  /*0810*/  IMAD.MOV.U32 R6, RZ, RZ, 0x1 ;  /* 0x00000001ff067424 */ /* 0x000fe200078e00ff */
[----:B------:R2:W-:Y:S01]  /*0820*/  STS [R0+0x33cc8], R11 ;  /* 0x033cc80b00007388 */ /* 0x0005e20000000800 */
[----:B------:R-:W-:Y:S01]  /*0830*/  VIADD R9, R10, 0x10 ;  /* 0x000000100a097836 */ /* 0x000fe20000000000 */
[----:B------:R-:W-:Y:S02]  /*0840*/  SHF.L.U32 R7, R7, R10, RZ ;  /* 0x0000000a07077219 */ /* 0x000fe400000006ff */
[----:B------:R2:W-:Y:S02]  /*0850*/  STAS [R4.64], R10 ;  /* 0x0000000a04007dbd */ /* 0x0005e4000c0008ff */
[----:B-1----:R-:W-:-:S02]  /*0860*/  SHF.L.U32 R8, R6, R9, RZ ;  /* 0x0000000906087219 */ /* 0x002fc400000006ff */
[----:B------:R-:W-:Y:S02]  /*0870*/  MOV R9, 0x50 ;  /* 0x0000005000097802 */ /* 0x000fe40000000f00 */
[----:B------:R-:W-:Y:S02]  /*0880*/  LOP3.LUT R7, R8, R7, RZ, 0xfc, !PT ;  /* 0x0000000708077212 */ /* 0x000fe400078efcff */
[----:B------:R-:W-:-:S05]  /*0890*/  LEA R8, R2, R9, 0x18 ;  /* 0x0000000902087211 */ /* 0x000fca00078ec0ff */
[----:B------:R2:W-:Y:S04]  /*08a0*/  ATOMS.OR RZ, [R8], R7 ;  /* 0x0000000708ff738c */ /* 0x0005e80003000000 */
[----:B------:R2:W-:Y:S02]  /*08b0*/  ATOMS.XOR RZ, [R13], R6 ;  /* 0x000000060dff738c */ /* 0x0005e40003800000 */
.L_x_9:
[----:B------:R-:W-:Y:S05]  /*08c0*/  BSYNC B0 ;  /* 0x0000000000007941 */ /* 0x000fea0003800000 */
.L_x_8:
[----:B------:R-:W-:Y:S05]  /*08d0*/  @P1 BRA `(.L_x_14) ;  /* 0x0000000000881947 */ /* 0x000fea0003800000 */
[----:B------:R-:W-:Y:S05]  /*08e0*/  WARPSYNC.ALL ;  /* 0x0000000000007948 */ /* 0x000fea0003800000 */
[----:B------:R-:W-:Y:S01]  /*08f0*/  NOP ;  /* 0x0000000000007918 */ /* 0x000fe20000000000 */
[----:B------:R-:W-:-:S13]  /*0900*/  ELECT P0, URZ, PT ;  /* 0x0000000000ff782f */ /* 0x000fda0003800000 */
[----:B------:R-:W-:Y:S05]  /*0910*/  @!P0 BRA `(.L_x_14) ;  /* 0x0000000000788947 */ /* 0x000fea0003800000 */
[----:B------:R-:W-:Y:S02]  /*0920*/  MOV R9, 0x60 ;  /* 0x0000006000097802 */ /* 0x000fe40000000f00 */
[----:B--2---:R-:W-:Y:S02]  /*0930*/  MOV R7, 0x58 ;  /* 0x0000005800077802 */ /* 0x004fe40000000f00 */
        /* <DEDUP_REMOVED lines=8> */
.L_x_15:
[----:B------:R-:W2:Y:S01]  /*09c0*/  LDS R6, [R0+0x33cc8] ;  /* 0x033cc80000067984 */ /* 0x000ea20000000800 */
[----:B-1----:R-:W-:Y:S01]  /*09d0*/  IMAD.MOV.U32 R5, RZ, RZ, 0xffff ;  /* 0x0000ffffff057424 */ /* 0x002fe200078e00ff */
[----:B------:R-:W-:Y:S01]  /*09e0*/  PRMT R7, R12, 0x654, R7 ;  /* 0x000006540c077816 */ /* 0x000fe20000000007 */
[----:B------:R-:W-:Y:S02]  /*09f0*/  IMAD.MOV.U32 R4, RZ, RZ, 0x1 ;  /* 0x00000001ff047424 */ /* 0x000fe400078e00ff */
[C---:B--2---:R-:W-:Y:S01]  /*0a00*/  IMAD.SHL.U32 R13, R6.reuse, 0x20, RZ ;  /* 0x00000020060d7824 */ /* 0x044fe200078e00ff */
[----:B------:R-:W-:Y:S01]  /*0a10*/  SHF.L.U32 R5, R5, R6, RZ ;  /* 0x0000000605057219 */ /* 0x000fe200000006ff */
[----:B------:R-:W-:-:S03]  /*0a20*/  VIADD R11, R6, 0x10 ;  /* 0x00000010060b7836 */ /* 0x000fc60000000000 */
[----:B------:R1:W-:Y:S02]  /*0a30*/  STS [R0+0x33cc8], R13 ;  /* 0x033cc80d00007388 */ /* 0x0003e40000000800 */
[----:B------:R-:W-:Y:S02]  /*0a40*/  SHF.L.U32 R6, R4, R11, RZ ;  /* 0x0000000b04067219 */ /* 0x000fe400000006ff */
[----:B------:R-:W-:Y:S02]  /*0a50*/  MOV R11, 0x50 ;  /* 0x00000050000b7802 */ /* 0x000fe40000000f00 */
[----:B------:R-:W-:Y:S02]  /*0a60*/  LOP3.LUT R5, R6, R5, RZ, 0xfc, !PT ;  /* 0x0000000506057212 */ /* 0x000fe400078efcff */
[----:B------:R-:W-:-:S05]  /*0a70*/  LEA R2, R2, R11, 0x18 ;  /* 0x0000000b02027211 */ /* 0x000fca00078ec0ff */
[----:B------:R1:W-:Y:S01]  /*0a80*/  ATOMS.OR RZ, [R2], R5 ;  /* 0x0000000502ff738c */ /* 0x0003e20003000000 */
[----:B------:R1:W-:Y:S03]  /*0a90*/  SYNCS.ARRIVE.TRANS64.RED.A1T0 RZ, [R7+URZ], RZ ;  /* 0x000000ff07ff79a7 */ /* 0x0003e600081004ff */
[----:B------:R1:W-:Y:S01]  /*0aa0*/  ATOMS.XOR RZ, [R9], R4 ;  /* 0x0000000409ff738c */ /* 0x0003e20003800000 */
[----:B------:R-:W-:Y:S05]  /*0ab0*/  BRA `(.L_x_14) ;  /* 0x0000000000107947 */ /* 0x000fea0003800000 */
.L_x_7:
[----:B------:R-:W-:Y:S02]  /*0ac0*/  MOV R5, 0xffffffff ;  /* 0xffffffff00057802 */ /* 0x000fe40000000f00 */
[----:B------:R-:W-:-:S03]  /*0ad0*/  MOV R4, 0xb00 ;  /* 0x00000b0000047802 */ /* 0x000fc60000000f00 */
[----:B------:R1:W-:Y:S04]  /*0ae0*/  STS [R0+0x33cc8], R5 ;  /* 0x033cc80500007388 */ /* 0x0003e80000000800 */
[----:B-1----:R-:W-:Y:S05]  /*0af0*/  CALL.REL.NOINC `($__internal_1_$__cuda_sm10x_tcgen05_guardrail_trap_phase_invalid_during_alloc) ;  /* 0x0000003400547944 */ /* 0x002fea0003c00000 */
.L_x_14:
[----:B------:R-:W-:Y:S05]  /*0b00*/  WARPSYNC.ALL ;  /* 0x0000000000007948 */ /* 0x000fea0003800000 */
[----:B------:R-:W-:Y:S01]  /*0b10*/  NOP ;  /* 0x0000000000007918 */ /* 0x000fe20000000000 */
.L_x_2:
[----:B------:R-:W3:Y:S02]  /*0b20*/  LDCU UR4, c[0x0][0x36c] ;  /* 0x00006d80ff0477ac */ /* 0x000ee40008000800 */
[----:B---3--:R-:W-:-:S09]  /*0b30*/  UISETP.EQ.U32.AND UP0, UPT, UR4, 0x1, UPT ;  /* 0x000000010400788c */ /* 0x008fd2000bf02070 */
[----:B------:R-:W-:Y:S05]  /*0b40*/  BRA.U !UP0, `(.L_x_17) ;  /* 0x0000000108187547 */ /* 0x000fea000b800000 */
[----:B------:R-:W-:-:S00]  /*0b50*/  MEMBAR.ALL.CTA ;  /* 0x0000000000007992 */ /* 0x000fc00000008000 */
[----:B----45:R-:W-:Y:S06]  /*0b60*/  MEMBAR.ALL.GPU ;  /* 0x0000000000007992 */ /* 0x030fec000000a000 */
[----:B------:R-:W-:-:S00]  /*0b70*/  ERRBAR ;  /* 0x00000000000079ab */ /* 0x000fc00000000000 */
[----:B------:R-:W-:Y:S08]  /*0b80*/  CGAERRBAR ;  /* 0x00000000000075ab */ /* 0x000ff00000000000 */
[----:B------:R-:W-:Y:S01]  /*0b90*/  UCGABAR_ARV ;  /* 0x00000000000079c7 */ /* 0x000fe20008000000 */
[----:B------:R-:W-:Y:S05]  /*0ba0*/  BRA `(.L_x_18) ;  /* 0x0000000000047947 */ /* 0x000fea0003800000 */
.L_x_17:
[----:B----45:R-:W-:Y:S01]  /*0bb0*/  NOP ;  /* 0x0000000000007918 */ /* 0x030fe20000000000 */
.L_x_18:
[----:B------:R-:W-:Y:S05]  /*0bc0*/  BRA.U !UP0, `(.L_x_19) ;  /* 0x00000001080c7547 */ /* 0x000fea000b800000 */
[----:B------:R-:W-:Y:S01]  /*0bd0*/  UCGABAR_WAIT ;  /* 0x0000000000007dc7 */ /* 0x000fe20008000000 */
[----:B------:R-:W-:Y:S01]  /*0be0*/  CCTL.IVALL ;  /* 0x00000000ff00798f */ /* 0x000fe20002000000 */
[----:B------:R-:W-:Y:S05]  /*0bf0*/  BRA `(.L_x_20) ;  /* 0x0000000000047947 */ /* 0x000fea0003800000 */
.L_x_19:
[----:B------:R-:W-:Y:S06]  /*0c00*/  BAR.SYNC.DEFER_BLOCKING 0x0 ;  /* 0x0000000000007b1d */ /* 0x000fec0000010000 */
.L_x_20:
[----:B-12---:R-:W1:Y:S01]  /*0c10*/  LDC R0, c[0x0][0x388] ;  /* 0x0000e200ff007b82 */ /* 0x006e620000000800 */
[----:B------:R-:W2:Y:S01]  /*0c20*/  S2R R2, SR_LANEID ;  /* 0x0000000000027919 */ /* 0x000ea20000000000 */
[----:B------:R-:W-:Y:S01]  /*0c30*/  ISETP.NE.AND P0, PT, R3, RZ, PT ;  /* 0x000000ff0300720c */ /* 0x000fe20003f05270 */
[----:B-1----:R-:W-:-:S05]  /*0c40*/  VIADD R0, R0, 0x7f ;  /* 0x0000007f00007836 */ /* 0x002fca0000000000 */
[----:B------:R-:W-:-:S05]  /*0c50*/  SHF.R.U32.HI R31, RZ, 0x7, R0 ;  /* 0x00000007ff1f7819 */ /* 0x000fca0000011600 */
[----:B------:R-:W-:Y:S02]  /*0c60*/  IMAD.SHL.U32 R4, R31, 0x20, RZ ;  /* 0x000000201f047824 */ /* 0x000fe400078e00ff */
[----:B--2---:R-:W-:Y:S05]  /*0c70*/  @!P0 BRA `(.L_x_21) ;  /* 0x0000001000388947 */ /* 0x004fea0003800000 */
[----:B------:R-:W-:Y:S01]  /*0c80*/  ISETP.NE.AND P0, PT, R3, 0x1, PT ;  /* 0x000000010300780c */ /* 0x000fe20003f05270 */
[----:B------:R-:W1:-:S12]  /*0c90*/  S2UR UR5, SR_CgaCtaId ;  /* 0x00000000000579c3 */ /* 0x000e580000008800 */
[----:B------:R-:W-:Y:S05]  /*0ca0*/  @!P0 BRA `(.L_x_22) ;  /* 0x00000004007c8947 */ /* 0x000fea0003800000 */
[----:B------:R-:W-:-:S13]  /*0cb0*/  ISETP.NE.AND P0, PT, R3, 0x2, PT ;  /* 0x000000020300780c */ /* 0x000fda0003f05270 */
[----:B------:R-:W-:Y:S05]  /*0cc0*/  @P0 BRA `(.L_x_23) ;  /* 0x0000001c00500947 */ /* 0x000fea0003800000 */
[----:B------:R-:W2:Y:S02]  /*0cd0*/  S2UR UR4, SR_CTAID.X ;  /* 0x00000000000479c3 */ /* 0x000ea40000002500 */
[----:B--2---:R-:W-:-:S13]  /*0ce0*/  ISETP.LE.U32.AND P0, PT, R4, UR4, PT ;  /* 0x0000000404007c0c */ /* 0x004fda000bf03070 */
[----:B-1----:R-:W-:Y:S05]  /*0cf0*/  @P0 EXIT ;  /* 0x000000000000094d */ /* 0x002fea0003800000 */
[--C-:B------:R-:W-:Y:S01]  /*0d00*/  SHF.R.U32.HI R3, RZ, 0x3, R2.reuse ;  /* 0x00000003ff037819 */ /* 0x100fe20000011602 */
[----:B------:R-:W-:Y:S01]  /*0d10*/  ULOP3.LUT UR4, URZ, UR4, URZ, 0x33, !UPT ;  /* 0x00000004ff047292 */ /* 0x000fe2000f8e33ff */
[----:B------:R-:W-:Y:S01]  /*0d20*/  IMAD.MOV.U32 R9, RZ, RZ, RZ ;  /* 0x000000ffff097224 */ /* 0x000fe200078e00ff */
[----:B------:R-:W-:Y:S01]  /*0d30*/  UMOV UR5, URZ ;  /* 0x000000ff00057c82 */ /* 0x000fe20008000000 */
[C---:B------:R-:W-:Y:S01]  /*0d40*/  LOP3.LUT R21, R3.reuse, 0x1, RZ, 0x3c, !PT ;  /* 0x0000000103157812 */ /* 0x040fe200078e3cff */
[C---:B------:R-:W-:Y:S01]  /*0d50*/  IMAD.SHL.U32 R23, R3.reuse, 0x20, RZ ;  /* 0x0000002003177824 */ /* 0x040fe200078e00ff */
[C---:B------:R-:W-:Y:S01]  /*0d60*/  LOP3.LUT R5, R3.reuse, 0x2, RZ, 0x3c, !PT ;  /* 0x0000000203057812 */ /* 0x040fe200078e3cff */
[----:B------:R-:W-:Y:S01]  /*0d70*/  IMAD R22, R2, 0x4, R3 ;  /* 0x0000000402167824 */ /* 0x000fe200078e0203 */
[----:B------:R-:W-:Y:S01]  /*0d80*/  LOP3.LUT R19, R3, 0x3, RZ, 0x3c, !PT ;  /* 0x0000000303137812 */ /* 0x000fe200078e3cff */
[C-C-:B------:R-:W-:Y:S01]  /*0d90*/  IMAD.IADD R26, R23.reuse, 0x1, R2.reuse ;  /* 0x00000001171a7824 */ /* 0x140fe200078e0202 */
[C---:B------:R-:W-:Y:S01]  /*0da0*/  LOP3.LUT R25, R23.reuse, 0x20, RZ, 0x3c, !PT ;  /* 0x0000002017197812 */ /* 0x040fe200078e3cff */
[----:B------:R-:W-:Y:S01]  /*0db0*/  VIADD R27, R4, UR4 ;  /* 0x00000004041b7c36 */ /* 0x000fe20008000000 */
[C---:B------:R-:W-:Y:S01]  /*0dc0*/  LOP3.LUT R3, R23.reuse, 0x40, RZ, 0x3c, !PT ;  /* 0x0000004017037812 */ /* 0x040fe200078e3cff */
[C---:B------:R-:W-:Y:S01]  /*0dd0*/  IMAD R20, R2.reuse, 0x4, R5 ;  /* 0x0000000402147824 */ /* 0x040fe200078e0205 */
[----:B------:R-:W-:Y:S01]  /*0de0*/  LOP3.LUT R23, R23, 0x60, RZ, 0x3c, !PT ;  /* 0x0000006017177812 */ /* 0x000fe200078e3cff */
[C---:B------:R-:W-:Y:S01]  /*0df0*/  IMAD R19, R2.reuse, 0x4, R19 ;  /* 0x0000000402137824 */ /* 0x040fe200078e0213 */
[----:B------:R-:W-:Y:S01]  /*0e00*/  LEA R21, R2, R21, 0x2 ;  /* 0x0000001502157211 */ /* 0x000fe200078e10ff */
[--C-:B------:R-:W-:Y:S01]  /*0e10*/  IMAD.IADD R24, R3, 0x1, R2.reuse ;  /* 0x0000000103187824 */ /* 0x100fe200078e0202 */
[----:B------:R-:W-:Y:S01]  /*0e20*/  IADD3 R25, PT, PT, R25, R2, RZ ;  /* 0x0000000219197210 */ /* 0x000fe20007ffe0ff */
[----:B------:R-:W-:-:S02]  /*0e30*/  IMAD.IADD R23, R23, 0x1, R2 ;  /* 0x0000000117177824 */ /* 0x000fc400078e0202 */
[----:B------:R-:W-:Y:S01]  /*0e40*/  HFMA2 R2, -RZ, RZ, 0, 0 ;  /* 0x00000000ff027431 */ /* 0x000fe200000001ff */
[----:B------:R-:W-:-:S07]  /*0e50*/  SHF.R.U32.HI R27, RZ, 0x7, R27 ;  /* 0x00000007ff1b7819 */ /* 0x000fce000001161b */
.L_x_28:
[----:B------:R-:W1:Y:S01]  /*0e60*/  S2R R0, SR_CgaCtaId ;  /* 0x0000000000007919 */ /* 0x000e620000008800 */
[----:B------:R-:W-:Y:S01]  /*0e70*/  MOV R3, 0x400 ;  /* 0x0000040000037802 */ /* 0x000fe20000000f00 */
[----:B------:R-:W-:-:S03]  /*0e80*/  UMOV UR4, URZ ;  /* 0x000000ff00047c82 */ /* 0x000fc60008000000 */
[----:B-1----:R-:W-:-:S07]  /*0e90*/  LEA R0, R0, R3, 0x18 ;  /* 0x0000000300007211 */ /* 0x002fce00078ec0ff */
.L_x_27:
[C---:B------:R-:W-:Y:S01]  /*0ea0*/  IMAD R6, R9.reuse, 0x8, R0 ;  /* 0x0000000809067824 */ /* 0x040fe200078e0200 */
[C---:B------:R-:W-:Y:S01]  /*0eb0*/  ISETP.NE.AND P0, PT, R9.reuse, 0x6, PT ;  /* 0x000000060900780c */ /* 0x040fe20003f05270 */
[----:B------:R-:W-:Y:S01]  /*0ec0*/  IMAD.U32 R11, R2, -0x80000000, RZ ;  /* 0x80000000020b7824 */ /* 0x000fe200078e00ff */
[----:B------:R-:W-:Y:S01]  /*0ed0*/  ULOP3.LUT UP0, URZ, UR4, 0x2, URZ, 0xc0, !UPT ;  /* 0x0000000204ff7892 */ /* 0x000fe2000f80c0ff */
[----:B------:R-:W-:Y:S02]  /*0ee0*/  VIADD R5, R9, 0x1 ;  /* 0x0000000109057836 */ /* 0x000fe40000000000 */
[----:B------:R-:W1:Y:S01]  /*0ef0*/  SYNCS.PHASECHK.TRANS64.TRYWAIT P1, [R6+URZ+0x33c00], R11 ;  /* 0x033c000b060075a7 */ /* 0x000e6200080211ff */
[----:B------:R-:W-:Y:S02]  /*0f00*/  VIADD R4, R6, 0x33c70 ;  /* 0x00033c7006047836 */ /* 0x000fe40000000000 */
[----:B------:R-:W-:-:S03]  /*0f10*/  SEL R5, R5, RZ, P0 ;  /* 0x000000ff05057207 */ /* 0x000fc60000000000 */
[----:B------:R-:W-:Y:S02]  /*0f20*/  PRMT R4, RZ, 0x654, R4 ;  /* 0x00000654ff047816 */ /* 0x000fe40000000004 */
[----:B------:R-:W-:-:S04]  /*0f30*/  ISETP.NE.AND P0, PT, R5, RZ, PT ;  /* 0x000000ff0500720c */ /* 0x000fc80003f05270 */
[----:B------:R-:W-:-:S04]  /*0f40*/  SEL R3, RZ, 0x1, P0 ;  /* 0x00000001ff037807 */ /* 0x000fc80000000000 */
[----:B------:R-:W-:Y:S01]  /*0f50*/  LOP3.LUT R3, R2, R3, RZ, 0x3c, !PT ;  /* 0x0000000302037212 */ /* 0x000fe200078e3cff */
[----:B------:R-:W-:-:S04]  /*0f60*/  IMAD R2, R5, 0x8, R0 ;  /* 0x0000000805027824 */ /* 0x000fc800078e0200 */
[----:B------:R-:W-:Y:S01]  /*0f70*/  IMAD.U32 R7, R3, -0x80000000, RZ ;  /* 0x8000000003077824 */ /* 0x000fe200078e00ff */
[----:B-1----:R-:W-:Y:S06]  /*0f80*/  @!P1 BRA `(.L_x_24) ;  /* 0x0000002c00209947 */ /* 0x002fec0003800000 */
.L_x_60:
[----:B------:R-:W-:Y:S05]  /*0f90*/  BRA.U UP0, `(.L_x_25) ;  /* 0x0000000100747547 */ /* 0x000fea000b800000 */
[----:B-1----:R-:W-:-:S04]  /*0fa0*/  LEA R6, R9, R0, 0x9 ;  /* 0x0000000009067211 */ /* 0x002fc800078e48ff */
[-C--:B------:R-:W-:Y:S01]  /*0fb0*/  LEA R18, R26, R6.reuse, 0x2 ;  /* 0x000000061a127211 */ /* 0x080fe200078e10ff */
[--C-:B------:R-:W-:Y:S01]  /*0fc0*/  IMAD R15, R25, 0x4, R6.reuse ;  /* 0x00000004190f7824 */ /* 0x100fe200078e0206 */
[-C--:B------:R-:W-:Y:S01]  /*0fd0*/  LEA R14, R24, R6.reuse, 0x2 ;  /* 0x00000006180e7211 */ /* 0x080fe200078e10ff */
[--C-:B------:R-:W-:Y:S01]  /*0fe0*/  IMAD R12, R23, 0x4, R6.reuse ;  /* 0x00000004170c7824 */ /* 0x100fe200078e0206 */
[-C--:B------:R-:W-:Y:S01]  /*0ff0*/  LEA R10, R22, R6.reuse, 0x2 ;  /* 0x00000006160a7211 */ /* 0x080fe200078e10ff */
[----:B------:R-:W1:Y:S01]  /*1000*/  LDS R17, [R18+0x32000] ;  /* 0x0320000012117984 */ /* 0x000e620000000800 */
[--C-:B------:R-:W-:Y:S01]  /*1010*/  IMAD R9, R21, 0x4, R6.reuse ;  /* 0x0000000415097824 */ /* 0x100fe200078e0206 */
[----:B------:R-:W-:Y:S01]  /*1020*/  LEA R8, R20, R6, 0x2 ;  /* 0x0000000614087211 */ /* 0x000fe200078e10ff */
[----:B------:R-:W-:Y:S01]  /*1030*/  IMAD R6, R19, 0x4, R6 ;  /* 0x0000000413067824 */ /* 0x000fe200078e0206 */
[----:B------:R-:W2:Y:S04]  /*1040*/  LDS R16, [R15+0x32000] ;  /* 0x032000000f107984 */ /* 0x000ea80000000800 */
[----:B------:R-:W3:Y:S04]  /*1050*/  LDS R13, [R14+0x32000] ;  /* 0x032000000e0d7984 */ /* 0x000ee80000000800 */
[----:B------:R-:W4:Y:S01]  /*1060*/  LDS R11, [R12+0x32000] ;  /* 0x032000000c0b7984 */ /* 0x000f220000000800 */
[----:B------:R-:W-:-:S03]  /*1070*/  NOP ;  /* 0x0000000000007918 */ /* 0x000fc60000000000 */
[----:B-1----:R-:W-:Y:S04]  /*1080*/  STS [R10+0x32000], R17 ;  /* 0x032000110a007388 */ /* 0x002fe80000000800 */
[----:B--2---:R-:W-:Y:S04]  /*1090*/  STS [R9+0x32000], R16 ;  /* 0x0320001009007388 */ /* 0x004fe80000000800 */
[----:B---3--:R-:W-:Y:S04]  /*10a0*/  STS [R8+0x32000], R13 ;  /* 0x0320000d08007388 */ /* 0x008fe80000000800 */
[----:B----4-:R-:W-:Y:S04]  /*10b0*/  STS [R6+0x32000], R11 ;  /* 0x0320000b06007388 */ /* 0x010fe80000000800 */
[----:B------:R-:W1:Y:S04]  /*10c0*/  LDS R29, [R18+0x32e00] ;  /* 0x032e0000121d7984 */ /* 0x000e680000000800 */
[----:B------:R-:W2:Y:S04]  /*10d0*/  LDS R28, [R15+0x32e00] ;  /* 0x032e00000f1c7984 */ /* 0x000ea80000000800 */
[----:B------:R-:W3:Y:S04]  /*10e0*/  LDS R31, [R14+0x32e00] ;  /* 0x032e00000e1f7984 */ /* 0x000ee80000000800 */
[----:B------:R-:W4:Y:S01]  /*10f0*/  LDS R33, [R12+0x32e00] ;  /* 0x032e00000c217984 */ /* 0x000f220000000800 */
[----:B------:R-:W-:-:S03]  /*1100*/  NOP ;  /* 0x0000000000007918 */ /* 0x000fc60000000000 */
[----:B-1----:R5:W-:Y:S04]  /*1110*/  STS [R10+0x32e00], R29 ;  /* 0x032e001d0a007388 */ /* 0x002be80000000800 */
[----:B--2---:R5:W-:Y:S04]  /*1120*/  STS [R9+0x32e00], R28 ;  /* 0x032e001c09007388 */ /* 0x004be80000000800 */
[----:B---3--:R5:W-:Y:S04]  /*1130*/  STS [R8+0x32e00], R31 ;  /* 0x032e001f08007388 */ /* 0x008be80000000800 */
[----:B----4-:R5:W-:Y:S01]  /*1140*/  STS [R6+0x32e00], R33 ;  /* 0x032e002106007388 */ /* 0x010be20000000800 */
[----:B------:R1:W-:Y:S06]  /*1150*/  MEMBAR.ALL.CTA ;  /* 0x0000000000007992 */ /* 0x0003ec0000008000 */
[----:B-1----:R-:W2:Y:S02]  /*1160*/  FENCE.VIEW.ASYNC.S ;  /* 0x00000000000073c6 */ /* 0x002ea40000000000 */
.L_x_25:
[----:B--2---:R2:W-:Y:S01]  /*1170*/  SYNCS.ARRIVE.TRANS64.RED.A1T0 RZ, [R4+URZ], RZ ;  /* 0x000000ff04ff79a7 */ /* 0x0045e200081004ff */
[----:B------:R-:W3:Y:S02]  /*1180*/  SYNCS.PHASECHK.TRANS64.TRYWAIT P0, [R2+URZ+0x33c00], R7 ;  /* 0x033c0007020075a7 */ /* 0x000ee400080011ff */
[----:B--23--:R-:W-:Y:S05]  /*1190*/  @!P0 BRA `(.L_x_26) ;  /* 0x0000002800b48947 */ /* 0x00cfea0003800000 */
.L_x_62:
[C---:B------:R-:W-:Y:S01]  /*11a0*/  ISETP.NE.AND P0, PT, R5.reuse, 0x6, PT ;  /* 0x000000060500780c */ /* 0x040fe20003f05270 */
[----:B------:R-:W-:Y:S01]  /*11b0*/  VIADD R5, R5, 0x1 ;  /* 0x0000000105057836 */ /* 0x000fe20000000000 */
[----:B------:R-:W-:Y:S01]  /*11c0*/  UIADD3 UR4, UPT, UPT, UR4, 0x2, URZ ;  /* 0x0000000204047890 */ /* 0x000fe2000fffe0ff */
[----:B-1----:R-:W-:-:S03]  /*11d0*/  VIADD R2, R2, 0x33c70 ;  /* 0x00033c7002027836 */ /* 0x002fc60000000000 */
[----:B-----5:R-:W-:Y:S01]  /*11e0*/  SEL R9, R5, RZ, P0 ;  /* 0x000000ff05097207 */ /* 0x020fe20000000000 */
[----:B------:R-:W-:Y:S01]  /*11f0*/  UISETP.NE.AND UP0, UPT, UR4, 0x38, UPT ;  /* 0x000000380400788c */ /* 0x000fe2000bf05270 */
[----:B------:R-:W-:Y:S02]  /*1200*/  PRMT R2, RZ, 0x654, R2 ;  /* 0x00000654ff027816 */ /* 0x000fe40000000002 */
[----:B------:R-:W-:Y:S02]  /*1210*/  ISETP.NE.AND P0, PT, R9, RZ, PT ;  /* 0x000000ff0900720c */ /* 0x000fe40003f05270 */
[----:B------:R1:W-:Y:S02]  /*1220*/  SYNCS.ARRIVE.TRANS64.RED.A1T0 RZ, [R2+URZ], RZ ;  /* 0x000000ff02ff79a7 */ /* 0x0003e400081004ff */
[----:B-1----:R-:W-:-:S04]  /*1230*/  SEL R2, RZ, 0x1, P0 ;  /* 0x00000001ff027807 */ /* 0x002fc80000000000 */
[----:B------:R-:W-:Y:S01]  /*1240*/  LOP3.LUT R2, R3, R2, RZ, 0x3c, !PT ;  /* 0x0000000203027212 */ /* 0x000fe200078e3cff */
[----:B------:R-:W-:Y:S06]  /*1250*/  BRA.U UP0, `(.L_x_27) ;  /* 0xfffffffd00107547 */ /* 0x000fec000b83ffff */
[----:B------:R-:W-:-:S13]  /*1260*/  ISETP.NE.AND P0, PT, R27, UR5, PT ;  /* 0x000000051b007c0c */ /* 0x000fda000bf05270 */
[----:B------:R-:W-:Y:S05]  /*1270*/  @!P0 EXIT ;  /* 0x000000000000894d */ /* 0x000fea0003800000 */
[----:B------:R-:W-:Y:S01]  /*1280*/  UIADD3 UR5, UPT, UPT, UR5, 0x1, URZ ;  /* 0x0000000105057890 */ /* 0x000fe2000fffe0ff */
[----:B------:R-:W-:Y:S05]  /*1290*/  BRA `(.L_x_28) ;  /* 0xfffffff800f07947 */ /* 0x000fea000383ffff */
.L_x_22:
[----:B-1----:R-:W-:-:S09]  /*12a0*/  UISETP.NE.AND UP0, UPT, UR5, URZ, UPT ;  /* 0x000000ff0500728c */ /* 0x002fd2000bf05270 */
[----:B------:R-:W-:Y:S05]  /*12b0*/  BRA.U UP0, `(.L_x_23) ;  /* 0x0000001500d47547 */ /* 0x000fea000b800000 */
[----:B------:R-:W1:Y:S01]  /*12c0*/  S2UR UR4, SR_CTAID.X ;  /* 0x00000000000479c3 */ /* 0x000e620000002500 */
[----:B------:R-:W-:Y:S01]  /*12d0*/  UMOV UR9, 0x400 ;  /* 0x0000040000097882 */ /* 0x000fe20000000000 */
[----:B------:R-:W-:Y:S01]  /*12e0*/  ISETP.GE.U32.AND P1, PT, R2, 0x7, PT ;  /* 0x000000070200780c */ /* 0x000fe20003f26070 */
[----:B------:R-:W-:Y:S01]  /*12f0*/  ULEA UR9, UR5, UR9, 0x18 ;  /* 0x0000000905097291 */ /* 0x000fe2000f8ec0ff */
[----:B------:R-:W-:-:S03]  /*1300*/  IMAD.MOV.U32 R0, RZ, RZ, -0x1 ;  /* 0xffffffffff007424 */ /* 0x000fc600078e00ff */
[----:B------:R-:W-:Y:S02]  /*1310*/  UIADD3 UR6, UPT, UPT, UR9, 0x8000, URZ ;  /* 0x0000800009067890 */ /* 0x000fe4000fffe0ff */
[----:B------:R-:W-:Y:S02]  /*1320*/  UIADD3 UR5, UPT, UPT, UR9, 0x24000, URZ ;  /* 0x0002400009057890 */ /* 0x000fe4000fffe0ff */
[----:B------:R-:W-:Y:S02]  /*1330*/  USHF.R.U32.HI UR6, URZ, 0x4, UR6 ;  /* 0x00000004ff067899 */ /* 0x000fe40008011606 */
[----:B------:R-:W-:Y:S02]  /*1340*/  USHF.R.U32.HI UR5, URZ, 0x4, UR5 ;  /* 0x00000004ff057899 */ /* 0x000fe40008011605 */
[----:B------:R-:W-:Y:S02]  /*1350*/  ULOP3.LUT UR6, UR6, 0x3fc0, URZ, 0xc0, !UPT ;  /* 0x00003fc006067892 */ /* 0x000fe4000f8ec0ff */
[----:B------:R-:W-:-:S04]  /*1360*/  ULOP3.LUT UR5, UR5, 0x3fc0, URZ, 0xc0, !UPT ;  /* 0x00003fc005057892 */ /* 0x000fc8000f8ec0ff */
[C---:B------:R-:W-:Y:S02]  /*1370*/  LEA R3, R2.reuse, UR6, 0xa ;  /* 0x0000000602037c11 */ /* 0x040fe4000f8e50ff */
[----:B------:R-:W-:Y:S02]  /*1380*/  LEA R2, R2, UR5, 0x9 ;  /* 0x0000000502027c11 */ /* 0x000fe4000f8e48ff */
[----:B-1----:R-:W-:Y:S02]  /*1390*/  ISETP.LE.U32.AND P0, PT, R4, UR4, PT ;  /* 0x0000000404007c0c */ /* 0x002fe4000bf03070 */
[----:B------:R-:W-:Y:S02]  /*13a0*/  SEL R3, R3, RZ, !P1 ;  /* 0x000000ff03037207 */ /* 0x000fe40004800000 */
[----:B------:R-:W-:-:S09]  /*13b0*/  SEL R2, R2, RZ, !P1 ;  /* 0x000000ff02027207 */ /* 0x000fd20004800000 */
[----:B------:R-:W-:Y:S05]  /*13c0*/  @P0 BRA `(.L_x_29) ;  /* 0x00000008002c0947 */ /* 0x000fea0003800000 */
[----:B------:R-:W-:Y:S01]  /*13d0*/  LOP3.LUT R5, RZ, UR4, RZ, 0x33, !PT ;  /* 0x00000004ff057c12 */ /* 0x000fe2000f8e33ff */
[----:B------:R-:W-:Y:S01]  /*13e0*/  IMAD.MOV.U32 R6, RZ, RZ, RZ ;  /* 0x000000ffff067224 */ /* 0x000fe200078e00ff */
[----:B------:R-:W-:Y:S01]  /*13f0*/  UMOV UR18, URZ ;  /* 0x000000ff00127c82 */ /* 0x000fe20008000000 */
[----:B------:R-:W-:Y:S01]  /*1400*/  UMOV UR10, URZ ;  /* 0x000000ff000a7c82 */ /* 0x000fe20008000000 */
[----:B------:R-:W-:Y:S01]  /*1410*/  UMOV UR6, 0x100 ;  /* 0x0000010000067882 */ /* 0x000fe20000000000 */
[----:B------:R-:W-:Y:S01]  /*1420*/  IMAD.IADD R0, R4, 0x1, R5 ;  /* 0x0000000104007824 */ /* 0x000fe200078e0205 */
[----:B------:R-:W-:Y:S01]  /*1430*/  UMOV UR7, 0x104 ;  /* 0x0000010400077882 */ /* 0x000fe20000000000 */
[----:B------:R-:W-:Y:S01]  /*1440*/  UMOV UR4, 0x100 ;  /* 0x0000010000047882 */ /* 0x000fe20000000000 */
[----:B------:R-:W-:Y:S02]  /*1450*/  UMOV UR5, 0x104 ;  /* 0x0000010400057882 */ /* 0x000fe40000000000 */
[----:B------:R-:W-:-:S07]  /*1460*/  SHF.R.U32.HI R0, RZ, 0x7, R0 ;  /* 0x00000007ff007819 */ /* 0x000fce0000011600 */
.L_x_36:
[----:B------:R-:W-:Y:S02]  /*1470*/  USHF.R.U32.HI UR11, URZ, 0x1, UR18 ;  /* 0x00000001ff0b7899 */ /* 0x000fe40008011612 */
[----:B-12---:R-:W-:Y:S02]  /*1480*/  USHF.L.U32 UR8, UR18, 0x3, URZ ;  /* 0x0000000312087899 */ /* 0x006fe400080006ff */
[----:B------:R-:W-:Y:S02]  /*1490*/  ULOP3.LUT UR11, UR11, 0x1, URZ, 0xc, !UPT ;  /* 0x000000010b0b7892 */ /* 0x000fe4000f8e0cff */
[----:B------:R-:W-:Y:S02]  /*14a0*/  ULOP3.LUT UR8, UR8, 0x8, URZ, 0xc0, !UPT ;  /* 0x0000000808087892 */ /* 0x000fe4000f8ec0ff */
[----:B------:R-:W-:Y:S02]  /*14b0*/  USHF.L.U32 UR11, UR11, 0x1f, URZ ;  /* 0x0000001f0b0b7899 */ /* 0x000fe400080006ff */
[----:B------:R-:W-:-:S02]  /*14c0*/  USHF.L.U32 UR13, UR18, 0x7, URZ ;  /* 0x00000007120d7899 */ /* 0x000fc400080006ff */
[----:B------:R-:W-:Y:S01]  /*14d0*/  MOV R4, UR8 ;  /* 0x0000000800047c02 */ /* 0x000fe20008000f00 */
[----:B------:R-:W-:Y:S01]  /*14e0*/  UIADD3 UR8, UPT, UPT, UR9, UR8, URZ ;  /* 0x0000000809087290 */ /* 0x000fe2000fffe0ff */
[----:B------:R-:W-:Y:S01]  /*14f0*/  MOV R5, UR11 ;  /* 0x0000000b00057c02 */ /* 0x000fe20008000f00 */
[----:B------:R-:W-:Y:S02]  /*1500*/  ULOP3.LUT UR13, UR13, 0x80, URZ, 0xc0, !UPT ;  /* 0x000000800d0d7892 */ /* 0x000fe4000f8ec0ff */
[----:B------:R-:W-:Y:S01]  /*1510*/  UIADD3 UR12, UPT, UPT, UR8, 0x33ca8, URZ ;  /* 0x00033ca8080c7890 */ /* 0x000fe2000fffe0ff */
[----:B------:R-:W1:Y:S02]  /*1520*/  SYNCS.PHASECHK.TRANS64.TRYWAIT P0, [R4+UR9+0x33cb8], R5 ;  /* 0x033cb805040075a7 */ /* 0x000e640008001109 */
[----:B-1----:R-:W-:Y:S09]  /*1530*/  @!P0 BRA `(.L_x_30) ;  /* 0x0000002400e48947 */ /* 0x002ff20003800000 */
.L_x_64:
[----:B------:R-:W-:Y:S01]  /*1540*/  NOP ;  /* 0x0000000000007918 */ /* 0x000fe20000000000 */
[----:B------:R-:W-:-:S05]  /*1550*/  UMOV UR17, URZ ;  /* 0x000000ff00117c82 */ /* 0x000fca0008000000 */
.L_x_35:
[----:B------:R-:W-:Y:S01]  /*1560*/  ULEA UR11, UR10, UR9, 0x3 ;  /* 0x000000090a0b7291 */ /* 0x000fe2000f8e18ff */
[----:B-1----:R-:W-:Y:S01]  /*1570*/  SHF.L.U32 R9, R6, 0x1f, RZ ;  /* 0x0000001f06097819 */ /* 0x002fe200000006ff */
[----:B------:R-:W-:Y:S01]  /*1580*/  ULOP3.LUT UP0, UR15, UR17, 0x2, URZ, 0xc0, !UPT ;  /* 0x00000002110f7892 */ /* 0x000fe2000f80c0ff */
[----:B------:R-:W-:Y:S06]  /*1590*/  MOV R4, UR10 ;  /* 0x0000000a00047c02 */ /* 0x000fec0008000f00 */
[----:B------:R-:W1:Y:S02]  /*15a0*/  SYNCS.PHASECHK.TRANS64.TRYWAIT P0, [UR11+0x33c70], R9 ;  /* 0x033c7009ff0075a7 */ /* 0x000e64000800110b */
[----:B-12---:R-:W-:Y:S05]  /*15b0*/  @!P0 BRA `(.L_x_31) ;  /* 0x0000002400e48947 */ /* 0x006fea0003800000 */
.L_x_66:
[----:B------:R-:W-:Y:S01]  /*15c0*/  NOP ;  /* 0x0000000000007918 */ /* 0x000fe20000000000 */
[----:B------:R-:W-:Y:S05]  /*15d0*/  BRA.U UP0, `(.L_x_32) ;  /* 0x0000000100307547 */ /* 0x000fea000b800000 */
[----:B------:R-:W-:Y:S01]  /*15e0*/  ULEA UR8, UR10, UR9, 0x9 ;  /* 0x000000090a087291 */ /* 0x000fe2000f8e48ff */
[----:B------:R-:W-:Y:S01]  /*15f0*/  UMOV UR21, 0x4008 ;  /* 0x0000400800157882 */ /* 0x000fe20000000000 */
[----:B------:R-:W-:Y:S02]  /*1600*/  UMOV UR23, 0x4008 ;  /* 0x0000400800177882 */ /* 0x000fe40000000000 */
[----:B------:R-:W-:Y:S02]  /*1610*/  UIADD3 UR14, UPT, UPT, UR8, 0x32000, URZ ;  /* 0x00032000080e7890 */ /* 0x000fe4000fffe0ff */
[----:B------:R-:W-:Y:S02]  /*1620*/  UIADD3 UR8, UPT, UPT, UR8, 0x32e00, URZ ;  /* 0x00032e0008087890 */ /* 0x000fe4000fffe0ff */
[----:B------:R-:W-:Y:S02]  /*1630*/  USHF.R.U32.HI UR14, URZ, 0x4, UR14 ;  /* 0x00000004ff0e7899 */ /* 0x000fe4000801160e */
[----:B------:R-:W-:Y:S02]  /*1640*/  USHF.R.U32.HI UR8, URZ, 0x4, UR8 ;  /* 0x00000004ff087899 */ /* 0x000fe40008011608 */
[----:B------:R-:W-:Y:S02]  /*1650*/  ULOP3.LUT UR20, UR14, 0x3fe0, URZ, 0xc0, !UPT ;  /* 0x00003fe00e147892 */ /* 0x000fe4000f8ec0ff */
[----:B------:R-:W-:Y:S07]  /*1660*/  ULOP3.LUT UR22, UR8, 0x3fe0, URZ, 0xc0, !UPT ;  /* 0x00003fe008167892 */ /* 0x000fee000f8ec0ff */
[----:B------:R2:W-:Y:S02]  /*1670*/  UTCCP.T.S.2CTA.4x32dp128bit tmem[0x100], gdesc[UR20] ;  /* 0x00010014ff0079e7 */ /* 0x0005e40009300000 */
[----:B------:R2:W-:Y:S01]  /*1680*/  UTCCP.T.S.2CTA.4x32dp128bit tmem[0x104], gdesc[UR22] ;  /* 0x00010416ff0079e7 */ /* 0x0005e20009300000 */
[----:B------:R-:W-:Y:S02]  /*1690*/  NOP ;  /* 0x0000000000007918 */ /* 0x000fe40000000000 */
.L_x_32:
[----:B------:R-:W-:Y:S01]  /*16a0*/  UISETP.NE.AND UP0, UPT, UR10, 0x6, UPT ;  /* 0x000000060a00788c */ /* 0x000fe2000bf05270 */
[----:B-1----:R-:W-:Y:S01]  /*16b0*/  SHFL.IDX PT, R5, R3, R4, 0x1f ;  /* 0x00001f0403057589 */ /* 0x002fe200000e0000 */
[----:B------:R-:W-:Y:S01]  /*16c0*/  UIADD3 UR10, UPT, UPT, UR10, 0x1, URZ ;  /* 0x000000010a0a7890 */ /* 0x000fe2000fffe0ff */
[----:B------:R-:W-:Y:S03]  /*16d0*/  NOP ;  /* 0x0000000000007918 */ /* 0x000fe60000000000 */
[----:B------:R-:W-:Y:S03]  /*16e0*/  USEL UR10, UR10, URZ, UP0 ;  /* 0x000000ff0a0a7287 */ /* 0x000fe60008000000 */
[----:B------:R-:W1:Y:S01]  /*16f0*/  SHFL.IDX PT, R7, R2, R4, 0x1f ;  /* 0x00001f0402077589 */ /* 0x000e6200000e0000 */
[----:B------:R-:W-:Y:S02]  /*1700*/  USHF.L.U32 UR16, UR15, 0x4, URZ ;  /* 0x000000040f107899 */ /* 0x000fe400080006ff */
[----:B------:R-:W-:Y:S02]  /*1710*/  ULEA UR14, UR10, UR9, 0x3 ;  /* 0x000000090a0e7291 */ /* 0x000fe4000f8e18ff */
[----:B------:R-:W-:Y:S01]  /*1720*/  ULEA UR15, UR15, 0x10a0, 0xd ;  /* 0x000010a00f0f7891 */ /* 0x000fe2000f8e68ff */
[----:B------:R-:W-:Y:S01]  /*1730*/  ISETP.NE.AND P0, PT, RZ, UR10, PT ;  /* 0x0000000aff007c0c */ /* 0x000fe2000bf05270 */
[----:B------:R-:W-:Y:S02]  /*1740*/  UISETP.NE.AND UP0, UPT, UR17, URZ, UPT ;  /* 0x000000ff1100728c */ /* 0x000fe4000bf05270 */
[----:B------:R-:W-:Y:S02]  /*1750*/  UPRMT UR29, UR16, 0x5410, UR15 ;  /* 0x00005410101d7896 */ /* 0x000fe4000800000f */
[----:B------:R-:W-:Y:S01]  /*1760*/  UIADD3 UR11, UPT, UPT, UR11, 0x33c38, URZ ;  /* 0x00033c380b0b7890 */ /* 0x000fe2000fffe0ff */
[----:B------:R-:W-:Y:S01]  /*1770*/  UMOV UR28, URZ ;  /* 0x000000ff001c7c82 */ /* 0x000fe20008000000 */
[----:B--2---:R-:W-:Y:S01]  /*1780*/  UMOV UR23, 0x40004040 ;  /* 0x4000404000177882 */ /* 0x004fe20000000000 */
[----:B------:R-:W-:Y:S01]  /*1790*/  UMOV UR21, 0x40004040 ;  /* 0x4000404000157882 */ /* 0x000fe20000000000 */
[----:B------:R-:W-:Y:S01]  /*17a0*/  UMOV UR27, 0x40004040 ;  /* 0x40004040001b7882 */ /* 0x000fe20000000000 */
[----:B------:R-:W-:Y:S01]  /*17b0*/  UMOV UR25, 0x40004040 ;  /* 0x4000404000197882 */ /* 0x000fe20000000000 */
[----:B------:R-:W-:Y:S01]  /*17c0*/  UMOV UR33, 0x40004040 ;  /* 0x4000404000217882 */ /* 0x000fe20000000000 */
[----:B------:R-:W-:Y:S01]  /*17d0*/  UMOV UR31, 0x40004040 ;  /* 0x40004040001f7882 */ /* 0x000fe20000000000 */
[----:B------:R-:W-:Y:S01]  /*17e0*/  UMOV UR37, 0x40004040 ;  /* 0x4000404000257882 */ /* 0x000fe20000000000 */
[----:B------:R-:W-:Y:S01]  /*17f0*/  UMOV UR35, 0x40004040 ;  /* 0x4000404000237882 */ /* 0x000fe20000000000 */
[----:B------:R-:W-:Y:S01]  /*1800*/  UMOV UR8, 0x3 ;  /* 0x0000000300087882 */ /* 0x000fe20000000000 */
[----:B-1----:R-:W-:Y:S01]  /*1810*/  R2UR UR20, R7 ;  /* 0x00000000071472ca */ /* 0x002fe200000e0000 */
[----:B------:R-:W-:Y:S01]  /*1820*/  IMAD.U32 R4, RZ, RZ, UR10 ;  /* 0x0000000aff047e24 */ /* 0x000fe2000f8e00ff */
[----:B------:R-:W-:Y:S02]  /*1830*/  R2UR UR22, R5 ;  /* 0x00000000051672ca */ /* 0x000fe400000e0000 */
[----:B------:R-:W-:Y:S04]  /*1840*/  SEL R5, RZ, 0x1, P0 ;  /* 0x00000001ff057807 */ /* 0x000fe80000000000 */
[----:B------:R-:W-:Y:S05]  /*1850*/  LOP3.LUT R6, R6, R5, RZ, 0x3c, !PT ;  /* 0x0000000506067212 */ /* 0x000fea00078e3cff */
[----:B------:R-:W-:Y:S01]  /*1860*/  UIADD3 UR24, UPT, UPT, UR20, 0x2, URZ ;  /* 0x0000000214187890 */ /* 0x000fe2000fffe0ff */
[----:B------:R-:W-:Y:S01]  /*1870*/  IMAD.U32 R9, R6, -0x80000000, RZ ;  /* 0x8000000006097824 */ /* 0x000fe200078e00ff */
[----:B------:R-:W-:Y:S01]  /*1880*/  UIADD3 UR26, UPT, UPT, UR22, 0x2, URZ ;  /* 0x00000002161a7890 */ /* 0x000fe2000fffe0ff */
[----:B------:R1:W-:Y:S01]  /*1890*/  UTCQMMA.2CTA gdesc[UR22], gdesc[UR20], tmem[UR13], tmem[UR28], idesc[UR29], tmem[UR6], UP0 ;  /* 0x00061c1416007dea */ /* 0x0003e2000820030d */
[----:B------:R-:W-:Y:S02]  /*18a0*/  UIADD3 UR32, UPT, UPT, UR22, 0x4, URZ ;  /* 0x0000000416207890 */ /* 0x000fe4000fffe0ff */
[----:B------:R-:W-:Y:S02]  /*18b0*/  UIADD3 UR30, UPT, UPT, UR20, 0x4, URZ ;  /* 0x00000004141e7890 */ /* 0x000fe4000fffe0ff */
[----:B------:R-:W-:Y:S02]  /*18c0*/  UIADD3 UR36, UPT, UPT, UR22, 0x6, URZ ;  /* 0x0000000616247890 */ /* 0x000fe4000fffe0ff */
[----:B------:R-:W-:Y:S01]  /*18d0*/  UIADD3 UR34, UPT, UPT, UR20, 0x6, URZ ;  /* 0x0000000614227890 */ /* 0x000fe2000fffe0ff */
[----:B------:R1:W-:Y:S04]  /*18e0*/  UTCQMMA.2CTA gdesc[UR26], gdesc[UR24], tmem[UR13], tmem[UR28], idesc[UR29], tmem[UR6], UPT ;  /* 0x00061c181a007dea */ /* 0x0003e8000ba0030d */
[----:B------:R1:W-:Y:S04]  /*18f0*/  UTCQMMA.2CTA gdesc[UR32], gdesc[UR30], tmem[UR13], tmem[UR28], idesc[UR29], tmem[UR6], UPT ;  /* 0x00061c1e20007dea */ /* 0x0003e8000ba0030d */
[----:B------:R1:W-:Y:S01]  /*1900*/  UTCQMMA.2CTA gdesc[UR36], gdesc[UR34], tmem[UR13], tmem[UR28], idesc[UR29], tmem[UR6], UPT ;  /* 0x00061c2224007dea */ /* 0x0003e2000ba0030d */
[----:B------:R1:W-:Y:S01]  /*1910*/  UTCBAR.2CTA.MULTICAST [UR11], URZ, UR8 ;  /* 0x000000ff0b0073e9 */ /* 0x0003e20008200808 */
[----:B------:R-:W2:Y:S02]  /*1920*/  SYNCS.PHASECHK.TRANS64.TRYWAIT P0, [UR14+0x33c70], R9 ;  /* 0x033c7009ff0075a7 */ /* 0x000ea4000800110e */
[----:B-12---:R-:W-:Y:S05]  /*1930*/  @!P0 BRA `(.L_x_33) ;  /* 0x0000002400208947 */ /* 0x006fea0003800000 */
.L_x_68:
[----:B------:R-:W-:Y:S01]  /*1940*/  UIADD3 UR11, UPT, UPT, UR17, 0x1, URZ ;  /* 0x00000001110b7890 */ /* 0x000fe2000fffe0ff */
[----:B-1----:R-:W1:Y:S01]  /*1950*/  SHFL.IDX PT, R5, R3, R4, 0x1f ;  /* 0x00001f0403057589 */ /* 0x002e6200000e0000 */
[----:B------:R-:W-:Y:S02]  /*1960*/  UIADD3 UR14, UPT, UPT, UR14, 0x33c38, URZ ;  /* 0x00033c380e0e7890 */ /* 0x000fe4000fffe0ff */
[----:B------:R-:W-:Y:S05]  /*1970*/  USHF.L.U32 UR15, UR11, 0xd, URZ ;  /* 0x0000000d0b0f7899 */ /* 0x000fea00080006ff */
[----:B------:R-:W2:Y:S01]  /*1980*/  SHFL.IDX PT, R7, R2, R4, 0x1f ;  /* 0x00001f0402077589 */ /* 0x000ea200000e0000 */
[----:B------:R-:W-:Y:S01]  /*1990*/  USHF.L.U32 UR16, UR11, 0x4, URZ ;  /* 0x000000040b107899 */ /* 0x000fe200080006ff */
[----:B------:R-:W-:Y:S01]  /*19a0*/  NOP ;  /* 0x0000000000007918 */ /* 0x000fe20000000000 */
[----:B------:R-:W-:Y:S01]  /*19b0*/  ULOP3.LUT UR15, UR15, 0x6000, URZ, 0xc0, !UPT ;  /* 0x000060000f0f7892 */ /* 0x000fe2000f8ec0ff */
[----:B------:R-:W-:Y:S01]  /*19c0*/  NOP ;  /* 0x0000000000007918 */ /* 0x000fe20000000000 */
[----:B------:R-:W-:Y:S02]  /*19d0*/  ULOP3.LUT UR16, UR16, 0x30, URZ, 0xc0, !UPT ;  /* 0x0000003010107892 */ /* 0x000fe4000f8ec0ff */
[----:B------:R-:W-:Y:S02]  /*19e0*/  ULOP3.LUT UR15, UR15, 0x10a0, URZ, 0xfc, !UPT ;  /* 0x000010a00f0f7892 */ /* 0x000fe4000f8efcff */
[----:B------:R-:W-:Y:S02]  /*19f0*/  UISETP.NE.AND UP0, UPT, UR11, 0x37, UPT ;  /* 0x000000370b00788c */ /* 0x000fe4000bf05270 */
[----:B------:R-:W-:Y:S01]  /*1a00*/  UPRMT UR29, UR16, 0x5410, UR15 ;  /* 0x00005410101d7896 */ /* 0x000fe2000800000f */
[----:B------:R-:W-:Y:S01]  /*1a10*/  UMOV UR28, URZ ;  /* 0x000000ff001c7c82 */ /* 0x000fe20008000000 */
[----:B------:R-:W-:Y:S01]  /*1a20*/  UMOV UR23, 0x40004040 ;  /* 0x4000404000177882 */ /* 0x000fe20000000000 */
[----:B------:R-:W-:Y:S01]  /*1a30*/  UMOV UR21, 0x40004040 ;  /* 0x4000404000157882 */ /* 0x000fe20000000000 */
[----:B------:R-:W-:Y:S01]  /*1a40*/  UMOV UR27, 0x40004040 ;  /* 0x40004040001b7882 */ /* 0x000fe20000000000 */
[----:B------:R-:W-:Y:S01]  /*1a50*/  UMOV UR25, 0x40004040 ;  /* 0x4000404000197882 */ /* 0x000fe20000000000 */
[----:B------:R-:W-:Y:S01]  /*1a60*/  UMOV UR33, 0x40004040 ;  /* 0x4000404000217882 */ /* 0x000fe20000000000 */
[----:B-1----:R-:W-:Y:S01]  /*1a70*/  R2UR UR22, R5 ;  /* 0x00000000051672ca */ /* 0x002fe200000e0000 */
[----:B------:R-:W-:Y:S01]  /*1a80*/  UMOV UR31, 0x40004040 ;  /* 0x40004040001f7882 */ /* 0x000fe20000000000 */
[----:B--2---:R-:W-:Y:S01]  /*1a90*/  R2UR UR20, R7 ;  /* 0x00000000071472ca */ /* 0x004fe200000e0000 */
[----:B------:R-:W-:Y:S01]  /*1aa0*/  UMOV UR37, 0x40004040 ;  /* 0x4000404000257882 */ /* 0x000fe20000000000 */
[----:B------:R-:W-:Y:S01]  /*1ab0*/  UMOV UR35, 0x40004040 ;  /* 0x4000404000237882 */ /* 0x000fe20000000000 */
[----:B------:R-:W-:Y:S08]  /*1ac0*/  UMOV UR8, 0x3 ;  /* 0x0000000300087882 */ /* 0x000ff00000000000 */
[----:B------:R-:W-:Y:S02]  /*1ad0*/  UIADD3 UR26, UPT, UPT, UR22, 0x2, URZ ;  /* 0x00000002161a7890 */ /* 0x000fe4000fffe0ff */
[----:B------:R-:W-:Y:S01]  /*1ae0*/  UIADD3 UR24, UPT, UPT, UR20, 0x2, URZ ;  /* 0x0000000214187890 */ /* 0x000fe2000fffe0ff */
[----:B------:R1:W-:Y:S01]  /*1af0*/  UTCQMMA.2CTA gdesc[UR22], gdesc[UR20], tmem[UR13], tmem[UR28], idesc[UR29], tmem[UR4], UPT ;  /* 0x00041c1416007dea */ /* 0x0003e2000ba0030d */
        /* <DEDUP_REMOVED lines=8> */
[----:B------:R-:W-:Y:S05]  /*1b80*/  BRA.U UP0, `(.L_x_34) ;  /* 0x00000001000c7547 */ /* 0x000fea000b800000 */
[----:B-1----:R-:W-:Y:S02]  /*1b90*/  UMOV UR8, 0x3 ;  /* 0x0000000300087882 */ /* 0x002fe40000000000 */
[----:B------:R2:W-:Y:S01]  /*1ba0*/  UTCBAR.2CTA.MULTICAST [UR12], URZ, UR8 ;  /* 0x000000ff0c0073e9 */ /* 0x0005e20008200808 */
[----:B------:R-:W-:Y:S02]  /*1bb0*/  NOP ;  /* 0x0000000000007918 */ /* 0x000fe40000000000 */
.L_x_34:
[----:B------:R-:W-:Y:S02]  /*1bc0*/  UISETP.NE.AND UP0, UPT, UR10, 0x6, UPT ;  /* 0x000000060a00788c */ /* 0x000fe4000bf05270 */
[----:B------:R-:W-:Y:S02]  /*1bd0*/  UIADD3 UR10, UPT, UPT, UR10, 0x1, URZ ;  /* 0x000000010a0a7890 */ /* 0x000fe4000fffe0ff */
[----:B------:R-:W-:Y:S02]  /*1be0*/  UIADD3 UR17, UPT, UPT, UR17, 0x2, URZ ;  /* 0x0000000211117890 */ /* 0x000fe4000fffe0ff */
[----:B------:R-:W-:Y:S02]  /*1bf0*/  USEL UR10, UR10, URZ, UP0 ;  /* 0x000000ff0a0a7287 */ /* 0x000fe40008000000 */
[----:B------:R-:W-:Y:S04]  /*1c00*/  UISETP.NE.AND UP0, UPT, UR17, 0x38, UPT ;  /* 0x000000381100788c */ /* 0x000fe8000bf05270 */
[----:B------:R-:W-:Y:S04]  /*1c10*/  ISETP.NE.AND P0, PT, RZ, UR10, PT ;  /* 0x0000000aff007c0c */ /* 0x000fe8000bf05270 */
[----:B------:R-:W-:Y:S04]  /*1c20*/  SEL R5, RZ, 0x1, P0 ;  /* 0x00000001ff057807 */ /* 0x000fe80000000000 */
[----:B------:R-:W-:Y:S01]  /*1c30*/  LOP3.LUT R6, R6, R5, RZ, 0x3c, !PT ;  /* 0x0000000506067212 */ /* 0x000fe200078e3cff */
[----:B------:R-:W-:Y:S06]  /*1c40*/  BRA.U UP0, `(.L_x_35) ;  /* 0xfffffff900447547 */ /* 0x000fec000b83ffff */
[----:B------:R-:W-:Y:S01]  /*1c50*/  ISETP.NE.AND P0, PT, R0, UR18, PT ;  /* 0x0000001200007c0c */ /* 0x000fe2000bf05270 */
[----:B------:R-:W-:-:S12]  /*1c60*/  UIADD3 UR18, UPT, UPT, UR18, 0x1, URZ ;  /* 0x0000000112127890 */ /* 0x000fd8000fffe0ff */
[----:B------:R-:W-:Y:S05]  /*1c70*/  @P0 BRA `(.L_x_36) ;  /* 0xfffffff400fc0947 */ /* 0x000fea000383ffff */
.L_x_29:
[----:B------:R-:W-:-:S13]  /*1c80*/  ISETP.GE.AND P0, PT, R0, RZ, PT ;  /* 0x000000ff0000720c */ /* 0x000fda0003f06270 */
[----:B-12---:R-:W-:Y:S05]  /*1c90*/  @!P0 EXIT ;  /* 0x000000000000894d */ /* 0x006fea0003800000 */
[----:B------:R-:W-:Y:S01]  /*1ca0*/  IMAD.SHL.U32 R2, R0, 0x8, RZ ;  /* 0x0000000800027824 */ /* 0x000fe200078e00ff */
[----:B------:R-:W-:-:S04]  /*1cb0*/  SHF.R.U32.HI R0, RZ, 0x1, R0 ;  /* 0x00000001ff007819 */ /* 0x000fc80000011600 */
[----:B------:R-:W-:Y:S02]  /*1cc0*/  LOP3.LUT R0, R0, 0x1, RZ, 0xc0, !PT ;  /* 0x0000000100007812 */ /* 0x000fe400078ec0ff */
[----:B------:R-:W-:Y:S02]  /*1cd0*/  LOP3.LUT R2, R2, 0x8, RZ, 0xc0, !PT ;  /* 0x0000000802027812 */ /* 0x000fe400078ec0ff */
[----:B------:R-:W-:-:S03]  /*1ce0*/  SHF.L.U32 R4, R0, 0x1f, RZ ;  /* 0x0000001f00047819 */ /* 0x000fc600000006ff */
[----:B------:R-:W-:Y:S02]  /*1cf0*/  VIADD R2, R2, UR9 ;  /* 0x0000000902027c36 */ /* 0x000fe40008000000 */
[----:B------:R-:W-:-:S07]  /*1d00*/  IMAD.MOV.U32 R5, RZ, RZ, R4 ;  /* 0x000000ffff057224 */ /* 0x000fce00078e0004 */
.L_x_37:
[----:B-1----:R1:W2:Y:S02]  /*1d10*/  SYNCS.PHASECHK.TRANS64.TRYWAIT P0, [R2+URZ+0x33cb8], R5 ;  /* 0x033cb805020075a7 */ /* 0x0022a400080011ff */
[----:B--2---:R-:W-:Y:S05]  /*1d20*/  @!P0 NANOSLEEP.SYNCS 0x989680 ;  /* 0x009896800000895d */ /* 0x004fea0003900000 */
[----:B------:R-:W2:Y:S02]  /*1d30*/  @!P0 SYNCS.PHASECHK.TRANS64 P0, [R2+URZ+0x33cb8], R5 ;  /* 0x033cb805020085a7 */ /* 0x000ea400080010ff */
[----:B--2---:R-:W-:Y:S05]  /*1d40*/  @P0 EXIT ;  /* 0x000000000000094d */ /* 0x004fea0003800000 */
[----:B------:R-:W-:Y:S05]  /*1d50*/  BRA `(.L_x_37) ;  /* 0xfffffffc00ec7947 */ /* 0x000fea000383ffff */
.L_x_21:
[----:B------:R-:W-:-:S13]  /*1d60*/  ELECT P0, URZ, PT ;  /* 0x0000000000ff782f */ /* 0x000fda0003800000 */
[----:B------:R-:W-:Y:S05]  /*1d70*/  @!P0 BRA `(.L_x_23) ;  /* 0x0000000c00248947 */ /* 0x000fea0003800000 */
[----:B------:R-:W1:Y:S02]  /*1d80*/  S2R R3, SR_CTAID.X ;  /* 0x0000000000037919 */ /* 0x000e640000002500 */
[----:B-1----:R-:W-:-:S13]  /*1d90*/  ISETP.GE.U32.AND P0, PT, R3, R4, PT ;  /* 0x000000040300720c */ /* 0x002fda0003f06070 */
[----:B------:R-:W-:Y:S05]  /*1da0*/  @P0 EXIT ;  /* 0x000000000000094d */ /* 0x000fea0003800000 */
[----:B------:R-:W1:Y:S01]  /*1db0*/  LDC.64 R16, c[0x0][0x348] ;  /* 0x0000d200ff107b82 */ /* 0x000e620000000a00 */
[----:B------:R-:W-:Y:S01]  /*1dc0*/  LOP3.LUT R5, RZ, R3, RZ, 0x33, !PT ;  /* 0x00000003ff057212 */ /* 0x000fe200078e33ff */
[----:B------:R-:W-:Y:S02]  /*1dd0*/  HFMA2 R12, -RZ, RZ, 0, 0 ;  /* 0x00000000ff0c7431 */ /* 0x000fe400000001ff */
[----:B------:R-:W-:Y:S01]  /*1de0*/  IMAD.MOV.U32 R14, RZ, RZ, RZ ;  /* 0x000000ffff0e7224 */ /* 0x000fe200078e00ff */
[----:B------:R-:W-:Y:S01]  /*1df0*/  IADD3 R0, PT, PT, R4, R5, RZ ;  /* 0x0000000504007210 */ /* 0x000fe20007ffe0ff */
[----:B------:R-:W-:Y:S02]  /*1e00*/  IMAD.MOV.U32 R13, RZ, RZ, R3 ;  /* 0x000000ffff0d7224 */ /* 0x000fe400078e0003 */
[----:B------:R-:W-:Y:S01]  /*1e10*/  IMAD.MOV.U32 R11, RZ, RZ, RZ ;  /* 0x000000ffff0b7224 */ /* 0x000fe200078e00ff */
[----:B------:R-:W-:-:S07]  /*1e20*/  SHF.R.U32.HI R0, RZ, 0x7, R0 ;  /* 0x00000007ff007819 */ /* 0x000fce0000011600 */
.L_x_43:
[----:B------:R-:W-:Y:S02]  /*1e30*/  SHF.R.U32.HI R10, RZ, 0x5, R13 ;  /* 0x00000005ff0a7819 */ /* 0x000fe4000001160d */
[----:B------:R-:W-:Y:S02]  /*1e40*/  LOP3.LUT R5, R13, 0xff, RZ, 0xc0, !PT ;  /* 0x000000ff0d057812 */ /* 0x000fe400078ec0ff */
[----:B------:R-:W-:Y:S02]  /*1e50*/  LOP3.LUT R10, R10, 0x7fffff8, RZ, 0xc0, !PT ;  /* 0x07fffff80a0a7812 */ /* 0x000fe400078ec0ff */
[----:B------:R-:W-:Y:S02]  /*1e60*/  MOV R2, 0x1e90 ;  /* 0x00001e9000027802 */ /* 0x000fe40000000f00 */
[----:B------:R-:W-:Y:S02]  /*1e70*/  VIADDMNMX.U32 R43, R31, -R10, 0x8, PT ;  /* 0x000000081f2b7446 */ /* 0x000fe4000380080a */
[----:B-1----:R-:W-:Y:S05]  /*1e80*/  CALL.REL.NOINC `($__internal_3_$__cuda_sm20_div_u16) ;  /* 0x0000002000887944 */ /* 0x002fea0003c00000 */
[----:B------:R-:W1:Y:S01]  /*1e90*/  S2R R5, SR_CgaCtaId ;  /* 0x0000000000057919 */ /* 0x000e620000008800 */
[----:B------:R-:W-:Y:S01]  /*1ea0*/  PRMT R43, R43, 0x9910, RZ ;  /* 0x000099102b2b7816 */ /* 0x000fe200000000ff */
[C---:B------:R-:W-:Y:S01]  /*1eb0*/  IMAD.SHL.U32 R4, R41.reuse, 0x80, RZ ;  /* 0x0000008029047824 */ /* 0x040fe200078e00ff */
[----:B------:R-:W-:Y:S01]  /*1ec0*/  PRMT R2, R41, 0x9910, RZ ;  /* 0x0000991029027816 */ /* 0x000fe200000000ff */
[----:B------:R-:W-:-:S03]  /*1ed0*/  IMAD.MOV.U32 R9, RZ, RZ, 0x100 ;  /* 0x00000100ff097424 */ /* 0x000fc600078e00ff */
[----:B------:R-:W-:Y:S01]  /*1ee0*/  LOP3.LUT R4, R4, 0x7fff80, RZ, 0xe2, !PT ;  /* 0x007fff8004047812 */ /* 0x000fe200078ee2ff */
[----:B------:R-:W-:-:S04]  /*1ef0*/  IMAD R2, R43, R2, RZ ;  /* 0x000000022b027224 */ /* 0x000fc800078e02ff */
[----:B------:R-:W-:-:S05]  /*1f00*/  IMAD.MOV R2, RZ, RZ, -R2 ;  /* 0x000000ffff027224 */ /* 0x000fca00078e0a02 */
[----:B------:R-:W-:-:S05]  /*1f10*/  PRMT R2, R2, 0x7710, RZ ;  /* 0x0000771002027816 */ /* 0x000fca00000000ff */
[----:B------:R-:W-:Y:S01]  /*1f20*/  IMAD.IADD R7, R2, 0x1, R13 ;  /* 0x0000000102077824 */ /* 0x000fe200078e020d */
[----:B------:R-:W-:-:S04]  /*1f30*/  MOV R2, 0x400 ;  /* 0x0000040000027802 */ /* 0x000fc80000000f00 */
[----:B------:R-:W-:-:S04]  /*1f40*/  LOP3.LUT R7, R7, 0xff, RZ, 0xc0, !PT ;  /* 0x000000ff07077812 */ /* 0x000fc800078ec0ff */
[----:B------:R-:W-:Y:S01]  /*1f50*/  IADD3 R7, PT, PT, R10, R7, RZ ;  /* 0x000000070a077210 */ /* 0x000fe20007ffe0ff */
[----:B------:R-:W-:Y:S01]  /*1f60*/  IMAD.MOV.U32 R10, RZ, RZ, RZ ;  /* 0x000000ffff0a7224 */ /* 0x000fe200078e00ff */
[C---:B-1----:R-:W-:Y:S02]  /*1f70*/  LEA R2, R5.reuse, R2, 0x18 ;  /* 0x0000000205027211 */ /* 0x042fe400078ec0ff */
[----:B------:R-:W-:Y:S02]  /*1f80*/  LEA R6, R5, R4, 0x6 ;  /* 0x0000000405067211 */ /* 0x000fe400078e30ff */
[----:B------:R-:W-:Y:S01]  /*1f90*/  SHF.L.U32 R7, R7, 0x7, RZ ;  /* 0x0000000707077819 */ /* 0x000fe200000006ff */
[----:B------:R-:W-:-:S07]  /*1fa0*/  VIADD R8, R2, 0x33c00 ;  /* 0x00033c0002087836 */ /* 0x000fce0000000000 */
.L_x_42:
[----:B------:R-:W-:Y:S01]  /*1fb0*/  LOP3.LUT R15, R12, 0x1, RZ, 0x3c, !PT ;  /* 0x000000010c0f7812 */ /* 0x000fe200078e3cff */
[----:B------:R-:W-:Y:S01]  /*1fc0*/  IMAD R20, R11, 0x8, R8 ;  /* 0x000000080b147824 */ /* 0x000fe200078e0208 */
[----:B------:R-:W-:Y:S05]  /*1fd0*/  YIELD ;  /* 0x0000000000007946 */ /* 0x000fea0003800000 */
[----:B------:R-:W-:Y:S01]  /*1fe0*/  SHF.L.U32 R15, R15, 0x1f, RZ ;  /* 0x0000001f0f0f7819 */ /* 0x000fe200000006ff */
[----:B------:R-:W1:Y:S01]  /*1ff0*/  S2R R13, SR_CgaCtaId ;  /* 0x00000000000d7919 */ /* 0x000e620000008800 */
[----:B------:R-:W-:Y:S02]  /*2000*/  IMAD R5, R11, 0x4000, R2 ;  /* 0x000040000b057824 */ /* 0x000fe400078e0202 */
[----:B------:R-:W2:Y:S02]  /*2010*/  SYNCS.PHASECHK.TRANS64.TRYWAIT P0, [R20+URZ+0x38], R15 ;  /* 0x0000380f140075a7 */ /* 0x000ea400080011ff */
[----:B-12---:R-:W-:Y:S05]  /*2020*/  @!P0 BRA `(.L_x_38) ;  /* 0x0000001c00808947 */ /* 0x006fea0003800000 */
.L_x_70:
[----:B------:R-:W2:Y:S01]  /*2030*/  LDCU.64 UR6, c[0x0][0x348] ;  /* 0x00006900ff0677ac */ /* 0x000ea20008000a00 */
[----:B------:R-:W-:Y:S01]  /*2040*/  R2UR UR12, R5 ;  /* 0x00000000050c72ca */ /* 0x000fe200000e0000 */
[C---:B------:R-:W-:Y:S01]  /*2050*/  VIADD R15, R11.reuse, 0x1 ;  /* 0x000000010b0f7836 */ /* 0x040fe20000000000 */
[C---:B------:R-:W-:Y:S01]  /*2060*/  ISETP.NE.AND P2, PT, R11.reuse, 0x6, PT ;  /* 0x000000060b00780c */ /* 0x040fe20003f45270 */
[C-C-:B------:R-:W-:Y:S01]  /*2070*/  IMAD R5, R11.reuse, 0x2000, R2.reuse ;  /* 0x000020000b057824 */ /* 0x140fe200078e0202 */
[C---:B------:R-:W-:Y:S01]  /*2080*/  IADD3 R26, P1, PT, R16.reuse, 0x40, RZ ;  /* 0x00000040101a7810 */ /* 0x040fe20007f3e0ff */
[----:B------:R-:W-:Y:S01]  /*2090*/  IMAD R11, R11, 0x200, R2 ;  /* 0x000002000b0b7824 */ /* 0x000fe200078e0202 */
[----:B------:R-:W-:Y:S01]  /*20a0*/  IADD3 R18, P0, PT, R16, 0xc0, RZ ;  /* 0x000000c010127810 */ /* 0x000fe20007f1e0ff */
[----:B------:R-:W-:Y:S01]  /*20b0*/  UMOV UR20, 0x0 ;  /* 0x0000000000147882 */ /* 0x000fe20000000000 */
[----:B------:R-:W-:Y:S01]  /*20c0*/  R2UR UR14, R9 ;  /* 0x00000000090e72ca */ /* 0x000fe200000e0000 */
[--C-:B------:R-:W-:Y:S01]  /*20d0*/  IMAD.X R27, RZ, RZ, R17.reuse, P1 ;  /* 0x000000ffff1b7224 */ /* 0x100fe200008e0611 */
[----:B------:R-:W-:Y:S01]  /*20e0*/  R2UR UR16, R5 ;  /* 0x00000000051072ca */ /* 0x000fe200000e0000 */
[----:B-1----:R-:W-:Y:S01]  /*20f0*/  IMAD.X R19, RZ, RZ, R17, P0 ;  /* 0x000000ffff137224 */ /* 0x002fe200000e0611 */
[----:B------:R-:W-:Y:S01]  /*2100*/  SEL R15, R15, RZ, P2 ;  /* 0x000000ff0f0f7207 */ /* 0x000fe20001000000 */
[----:B------:R-:W-:Y:S01]  /*2110*/  IMAD R5, R13, 0x40, R4 ;  /* 0x000000400d057824 */ /* 0x000fe200078e0204 */
[----:B------:R-:W-:Y:S01]  /*2120*/  R2UR UR4, R11 ;  /* 0x000000000b0472ca */ /* 0x000fe200000e0000 */
[----:B------:R-:W-:Y:S01]  /*2130*/  UIADD3 UR12, UPT, UPT, UR12, 0x8000, URZ ;  /* 0x000080000c0c7890 */ /* 0x000fe2000fffe0ff */
[----:B------:R-:W-:Y:S01]  /*2140*/  ISETP.NE.AND P0, PT, R15, RZ, PT ;  /* 0x000000ff0f00720c */ /* 0x000fe20003f05270 */
[----:B--2---:R-:W-:Y:S01]  /*2150*/  UIADD3 UR24, UP1, UPT, UR6, 0x140, URZ ;  /* 0x0000014006187890 */ /* 0x004fe2000ff3e0ff */
[----:B------:R-:W-:Y:S01]  /*2160*/  R2UR UR13, R20 ;  /* 0x00000000140d72ca */ /* 0x000fe200000e0000 */
[----:B------:R-:W-:Y:S01]  /*2170*/  UIADD3 UR22, UP0, UPT, UR6, 0x1c0, URZ ;  /* 0x000001c006167890 */ /* 0x000fe2000ff1e0ff */
[----:B------:R-:W-:Y:S01]  /*2180*/  R2UR UR28, R26 ;  /* 0x000000001a1c72ca */ /* 0x000fe200000e0000 */
[----:B------:R-:W-:Y:S01]  /*2190*/  UIADD3 UR14, UPT, UPT, UR14, -0x100, URZ ;  /* 0xffffff000e0e7890 */ /* 0x000fe2000fffe0ff */
[----:B------:R-:W-:Y:S01]  /*21a0*/  R2UR UR29, R27 ;  /* 0x000000001b1d72ca */ /* 0x000fe200000e0000 */
[----:B------:R-:W-:Y:S01]  /*21b0*/  UIADD3 UR16, UPT, UPT, UR16, 0x24000, URZ ;  /* 0x0002400010107890 */ /* 0x000fe2000fffe0ff */
[----:B------:R-:W-:Y:S01]  /*21c0*/  R2UR UR15, R7 ;  /* 0x00000000070f72ca */ /* 0x000fe200000e0000 */
[----:B------:R-:W-:Y:S01]  /*21d0*/  UIADD3.X UR25, UPT, UPT, URZ, UR7, URZ, UP1, !UPT ;  /* 0x00000007ff197290 */ /* 0x000fe20008ffe4ff */
[----:B------:R-:W-:Y:S01]  /*21e0*/  R2UR UR26, R18 ;  /* 0x00000000121a72ca */ /* 0x000fe200000e0000 */
[----:B------:R-:W-:Y:S01]  /*21f0*/  UIADD3 UR8, UPT, UPT, UR4, 0x32000, URZ ;  /* 0x0003200004087890 */ /* 0x000fe2000fffe0ff */
[----:B------:R-:W-:Y:S01]  /*2200*/  R2UR UR27, R19 ;  /* 0x00000000131b72ca */ /* 0x000fe200000e0000 */
[----:B------:R-:W-:Y:S01]  /*2210*/  UIADD3 UR4, UPT, UPT, UR4, 0x32e00, URZ ;  /* 0x00032e0004047890 */ /* 0x000fe2000fffe0ff */
[----:B------:R-:W-:Y:S01]  /*2220*/  R2UR UR19, R5 ;  /* 0x00000000051372ca */ /* 0x000fe200000e0000 */
[----:B------:R-:W-:Y:S01]  /*2230*/  UIADD3.X UR23, UPT, UPT, URZ, UR7, URZ, UP0, !UPT ;  /* 0x00000007ff177290 */ /* 0x000fe200087fe4ff */
[----:B------:R-:W-:Y:S01]  /*2240*/  SEL R13, RZ, 0x1, P0 ;  /* 0x00000001ff0d7807 */ /* 0x000fe20000000000 */
[----:B------:R-:W-:Y:S01]  /*2250*/  UMOV UR21, 0x10000000 ;  /* 0x1000000000157882 */ /* 0x000fe20000000000 */
[----:B------:R-:W-:Y:S01]  /*2260*/  R2UR UR11, R10 ;  /* 0x000000000a0b72ca */ /* 0x000fe200000e0000 */
[----:B------:R-:W-:Y:S01]  /*2270*/  UMOV UR17, UR13 ;  /* 0x0000000d00117c82 */ /* 0x000fe20008000000 */
[----:B------:R-:W-:Y:S01]  /*2280*/  R2UR UR6, R4 ;  /* 0x00000000040672ca */ /* 0x000fe200000e0000 */
[----:B------:R-:W-:Y:S01]  /*2290*/  UMOV UR18, UR14 ;  /* 0x0000000e00127c82 */ /* 0x000fe20008000000 */
[----:B------:R-:W-:Y:S01]  /*22a0*/  LOP3.LUT R12, R12, R13, RZ, 0x3c, !PT ;  /* 0x0000000d0c0c7212 */ /* 0x000fe200078e3cff */
[----:B------:R1:W-:Y:S01]  /*22b0*/  UTMALDG.2D [UR12], [UR28], desc[UR20] ;  /* 0x0000140c1c0075b4 */ /* 0x0003e20008009000 */
[----:B------:R-:W-:Y:S01]  /*22c0*/  IMAD.MOV.U32 R11, RZ, RZ, 0x6400 ;  /* 0x00006400ff0b7424 */ /* 0x000fe200078e00ff */
[----:B------:R-:W-:Y:S01]  /*22d0*/  UMOV UR9, UR13 ;  /* 0x0000000d00097c82 */ /* 0x000fe20008000000 */
[----:B------:R-:W-:Y:S01]  /*22e0*/  LOP3.LUT R22, R12, 0x1, RZ, 0x3c, !PT ;  /* 0x000000010c167812 */ /* 0x000fe200078e3cff */
[----:B------:R-:W-:Y:S01]  /*22f0*/  UMOV UR10, UR15 ;  /* 0x0000000f000a7c82 */ /* 0x000fe20008000000 */
[C---:B------:R-:W-:Y:S01]  /*2300*/  IMAD R13, R15.reuse, 0x8, R8 ;  /* 0x000000080f0d7824 */ /* 0x040fe200078e0208 */
[----:B------:R-:W-:Y:S01]  /*2310*/  UMOV UR5, UR13 ;  /* 0x0000000d00057c82 */ /* 0x000fe20008000000 */
[C---:B------:R-:W-:Y:S01]  /*2320*/  ISETP.NE.AND P0, PT, R15.reuse, 0x6, PT ;  /* 0x000000060f00780c */ /* 0x040fe20003f05270 */
[----:B------:R1:W-:Y:S01]  /*2330*/  UTMALDG.2D [UR16], [UR26], desc[UR20] ;  /* 0x000014101a0075b4 */ /* 0x0003e20008009000 */
[----:B------:R-:W-:Y:S01]  /*2340*/  IMAD.U32 R22, R22, -0x80000000, RZ ;  /* 0x8000000016167824 */ /* 0x000fe200078e00ff */
[----:B------:R-:W-:Y:S01]  /*2350*/  UMOV UR7, UR11 ;  /* 0x0000000b00077c82 */ /* 0x000fe20008000000 */
[----:B------:R1:W-:Y:S01]  /*2360*/  UTMALDG.2D [UR8], [UR24], desc[UR20] ;  /* 0x00001408180075b4 */ /* 0x0003e20008009000 */
[----:B------:R1:W-:Y:S01]  /*2370*/  UTMALDG.2D [UR4], [UR22], desc[UR20] ;  /* 0x00001404160075b4 */ /* 0x0003e20008009000 */
[----:B------:R2:W-:Y:S01]  /*2380*/  SYNCS.ARRIVE.TRANS64 RZ, [R20+URZ], R11 ;  /* 0x0000000b14ff79a7 */ /* 0x0005e200080000ff */
[----:B------:R-:W3:Y:S01]  /*2390*/  SYNCS.PHASECHK.TRANS64.TRYWAIT P1, [R13+URZ+0x38], R22 ;  /* 0x000038160d0075a7 */ /* 0x000ee200080211ff */
[----:B--2---:R-:W-:-:S02]  /*23a0*/  VIADD R11, R15, 0x1 ;  /* 0x000000010f0b7836 */ /* 0x004fc40000000000 */
[----:B------:R-:W-:-:S03]  /*23b0*/  IMAD R20, R15, 0x4000, R2 ;  /* 0x000040000f147824 */ /* 0x000fc600078e0202 */
[----:B------:R-:W-:Y:S01]  /*23c0*/  SEL R11, R11, RZ, P0 ;  /* 0x000000ff0b0b7207 */ /* 0x000fe20000000000 */
[----:B-1-3--:R-:W-:Y:S06]  /*23d0*/  @!P1 BRA `(.L_x_39) ;  /* 0x0000001800b09947 */ /* 0x00afec0003800000 */
.L_x_72:
[----:B------:R-:W-:Y:S01]  /*23e0*/  IMAD R15, R15, 0x2000, R2 ;  /* 0x000020000f0f7824 */ /* 0x000fe200078e0202 */
[----:B------:R-:W-:Y:S01]  /*23f0*/  R2UR UR10, R9 ;  /* 0x00000000090a72ca */ /* 0x000fe200000e0000 */
[----:B------:R-:W-:Y:S01]  /*2400*/  IMAD.MOV.U32 R22, RZ, RZ, 0x6000 ;  /* 0x00006000ff167424 */ /* 0x000fe200078e00ff */
[----:B------:R-:W-:Y:S01]  /*2410*/  R2UR UR8, R20 ;  /* 0x00000000140872ca */ /* 0x000fe200000e0000 */
[----:B------:R-:W-:Y:S01]  /*2420*/  UMOV UR14, 0x0 ;  /* 0x00000000000e7882 */ /* 0x000fe20000000000 */
[----:B------:R-:W-:Y:S01]  /*2430*/  R2UR UR4, R15 ;  /* 0x000000000f0472ca */ /* 0x000fe200000e0000 */
[----:B------:R-:W-:Y:S01]  /*2440*/  UMOV UR15, 0x10000000 ;  /* 0x10000000000f7882 */ /* 0x000fe20000000000 */
[----:B------:R-:W-:Y:S02]  /*2450*/  ISETP.NE.AND P0, PT, R11, RZ, PT ;  /* 0x000000ff0b00720c */ /* 0x000fe40003f05270 */
[----:B------:R-:W-:Y:S02]  /*2460*/  R2UR UR9, R13 ;  /* 0x000000000d0972ca */ /* 0x000fe400000e0000 */
[----:B------:R-:W-:-:S02]  /*2470*/  SEL R15, RZ, 0x1, P0 ;  /* 0x00000001ff0f7807 */ /* 0x000fc40000000000 */
[----:B------:R-:W-:Y:S01]  /*2480*/  R2UR UR16, R26 ;  /* 0x000000001a1072ca */ /* 0x000fe200000e0000 */
[----:B------:R-:W-:Y:S01]  /*2490*/  UIADD3 UR10, UPT, UPT, UR10, -0x80, URZ ;  /* 0xffffff800a0a7890 */ /* 0x000fe2000fffe0ff */
[----:B------:R-:W-:Y:S01]  /*24a0*/  R2UR UR17, R27 ;  /* 0x000000001b1172ca */ /* 0x000fe200000e0000 */
[----:B------:R-:W-:Y:S01]  /*24b0*/  UIADD3 UR8, UPT, UPT, UR8, 0x8000, URZ ;  /* 0x0000800008087890 */ /* 0x000fe2000fffe0ff */
[----:B------:R-:W-:Y:S01]  /*24c0*/  R2UR UR11, R7 ;  /* 0x00000000070b72ca */ /* 0x000fe200000e0000 */
[----:B------:R-:W-:Y:S01]  /*24d0*/  UIADD3 UR4, UPT, UPT, UR4, 0x24000, URZ ;  /* 0x0002400004047890 */ /* 0x000fe2000fffe0ff */
[----:B------:R-:W-:Y:S02]  /*24e0*/  R2UR UR12, R18 ;  /* 0x00000000120c72ca */ /* 0x000fe400000e0000 */
[----:B------:R-:W-:Y:S01]  /*24f0*/  R2UR UR13, R19 ;  /* 0x00000000130d72ca */ /* 0x000fe200000e0000 */
[----:B------:R-:W-:Y:S01]  /*2500*/  UMOV UR5, UR9 ;  /* 0x0000000900057c82 */ /* 0x000fe20008000000 */
[----:B------:R-:W-:Y:S01]  /*2510*/  R2UR UR7, R5 ;  /* 0x00000000050772ca */ /* 0x000fe200000e0000 */
[----:B------:R-:W-:Y:S01]  /*2520*/  UMOV UR6, UR10 ;  /* 0x0000000a00067c82 */ /* 0x000fe20008000000 */
[----:B------:R-:W-:Y:S01]  /*2530*/  LOP3.LUT R20, R12, R15, RZ, 0x3c, !PT ;  /* 0x0000000f0c147212 */ /* 0x000fe200078e3cff */
[C---:B------:R-:W-:Y:S01]  /*2540*/  IMAD R15, R11.reuse, 0x8, R8 ;  /* 0x000000080b0f7824 */ /* 0x040fe200078e0208 */
[C---:B------:R-:W-:Y:S01]  /*2550*/  ISETP.NE.AND P0, PT, R11.reuse, 0x6, PT ;  /* 0x000000060b00780c */ /* 0x040fe20003f05270 */
[----:B------:R-:W-:Y:S01]  /*2560*/  IMAD R12, R11, 0x4000, R2 ;  /* 0x000040000b0c7824 */ /* 0x000fe200078e0202 */
[----:B------:R-:W-:Y:S01]  /*2570*/  LOP3.LUT R24, R20, 0x1, RZ, 0x3c, !PT ;  /* 0x0000000114187812 */ /* 0x000fe200078e3cff */
[----:B------:R2:W-:Y:S04]  /*2580*/  UTMALDG.2D [UR8], [UR16], desc[UR14] ;  /* 0x00000e08100075b4 */ /* 0x0005e80008009000 */
[----:B------:R-:W-:-:S02]  /*2590*/  IMAD.U32 R24, R24, -0x80000000, RZ ;  /* 0x8000000018187824 */ /* 0x000fc400078e00ff */
[----:B------:R2:W-:Y:S01]  /*25a0*/  UTMALDG.2D [UR4], [UR12], desc[UR14] ;  /* 0x00000e040c0075b4 */ /* 0x0005e20008009000 */
[----:B------:R3:W-:Y:S01]  /*25b0*/  SYNCS.ARRIVE.TRANS64 RZ, [R13+URZ], R22 ;  /* 0x000000160dff79a7 */ /* 0x0007e200080000ff */
[----:B------:R-:W4:Y:S01]  /*25c0*/  SYNCS.PHASECHK.TRANS64.TRYWAIT P1, [R15+URZ+0x38], R24 ;  /* 0x000038180f0075a7 */ /* 0x000f2200080211ff */
[C---:B-1-3--:R-:W-:Y:S02]  /*25d0*/  VIADD R13, R11.reuse, 0x1 ;  /* 0x000000010b0d7836 */ /* 0x04afe40000000000 */
[----:B------:R-:W-:-:S03]  /*25e0*/  IMAD R11, R11, 0x2000, R2 ;  /* 0x000020000b0b7824 */ /* 0x000fc600078e0202 */
[----:B------:R-:W-:-:S04]  /*25f0*/  SEL R13, R13, RZ, P0 ;  /* 0x000000ff0d0d7207 */ /* 0x000fc80000000000 */
[----:B------:R-:W-:Y:S01]  /*2600*/  ISETP.NE.AND P0, PT, R13, RZ, PT ;  /* 0x000000ff0d00720c */ /* 0x000fe20003f05270 */
[----:B--2-4-:R-:W-:-:S12]  /*2610*/  @!P1 BRA `(.L_x_40) ;  /* 0x0000001800389947 */ /* 0x014fd80003800000 */
.L_x_74:
[----:B------:R-:W-:Y:S01]  /*2620*/  R2UR UR8, R12 ;  /* 0x000000000c0872ca */ /* 0x000fe200000e0000 */
[----:B------:R-:W-:Y:S01]  /*2630*/  UMOV UR14, 0x0 ;  /* 0x00000000000e7882 */ /* 0x000fe20000000000 */
[----:B------:R-:W-:Y:S01]  /*2640*/  R2UR UR4, R11 ;  /* 0x000000000b0472ca */ /* 0x000fe200000e0000 */
[----:B------:R-:W-:Y:S01]  /*2650*/  UMOV UR15, 0x10000000 ;  /* 0x10000000000f7882 */ /* 0x000fe20000000000 */
[----:B------:R-:W-:Y:S02]  /*2660*/  SEL R21, RZ, 0x1, P0 ;  /* 0x00000001ff157807 */ /* 0x000fe40000000000 */
[----:B------:R-:W-:Y:S02]  /*2670*/  R2UR UR9, R15 ;  /* 0x000000000f0972ca */ /* 0x000fe400000e0000 */
[----:B------:R-:W-:Y:S02]  /*2680*/  R2UR UR10, R9 ;  /* 0x00000000090a72ca */ /* 0x000fe400000e0000 */
[----:B------:R-:W-:-:S02]  /*2690*/  R2UR UR16, R26 ;  /* 0x000000001a1072ca */ /* 0x000fc400000e0000 */
[----:B------:R-:W-:Y:S01]  /*26a0*/  R2UR UR17, R27 ;  /* 0x000000001b1172ca */ /* 0x000fe200000e0000 */
[----:B------:R-:W-:Y:S01]  /*26b0*/  UIADD3 UR8, UPT, UPT, UR8, 0x8000, URZ ;  /* 0x0000800008087890 */ /* 0x000fe2000fffe0ff */
[----:B------:R-:W-:Y:S01]  /*26c0*/  R2UR UR11, R7 ;  /* 0x00000000070b72ca */ /* 0x000fe200000e0000 */
[----:B------:R-:W-:Y:S01]  /*26d0*/  UIADD3 UR4, UPT, UPT, UR4, 0x24000, URZ ;  /* 0x0002400004047890 */ /* 0x000fe2000fffe0ff */
[----:B------:R-:W-:Y:S01]  /*26e0*/  R2UR UR7, R5 ;  /* 0x00000000050772ca */ /* 0x000fe200000e0000 */
[----:B------:R-:W-:Y:S01]  /*26f0*/  IMAD R5, R13, 0x8, R8 ;  /* 0x000000080d057824 */ /* 0x000fe200078e0208 */
[----:B------:R-:W-:Y:S01]  /*2700*/  R2UR UR12, R18 ;  /* 0x00000000120c72ca */ /* 0x000fe200000e0000 */
[----:B------:R-:W-:Y:S01]  /*2710*/  UMOV UR5, UR9 ;  /* 0x0000000900057c82 */ /* 0x000fe20008000000 */
[----:B------:R-:W-:Y:S01]  /*2720*/  R2UR UR13, R19 ;  /* 0x00000000130d72ca */ /* 0x000fe200000e0000 */
[----:B------:R-:W-:Y:S01]  /*2730*/  UMOV UR6, UR10 ;  /* 0x0000000a00067c82 */ /* 0x000fe20008000000 */
[----:B------:R-:W-:Y:S01]  /*2740*/  LOP3.LUT R12, R20, R21, RZ, 0x3c, !PT ;  /* 0x00000015140c7212 */ /* 0x000fe200078e3cff */
[----:B------:R-:W-:-:S03]  /*2750*/  VIADD R20, R9, 0x80 ;  /* 0x0000008009147836 */ /* 0x000fc60000000000 */
[----:B------:R-:W-:Y:S01]  /*2760*/  LOP3.LUT R24, R12, 0x1, RZ, 0x3c, !PT ;  /* 0x000000010c187812 */ /* 0x000fe200078e3cff */
[----:B------:R2:W-:Y:S04]  /*2770*/  UTMALDG.2D [UR8], [UR16], desc[UR14] ;  /* 0x00000e08100075b4 */ /* 0x0005e80008009000 */
[----:B------:R-:W-:Y:S02]  /*2780*/  IMAD.U32 R24, R24, -0x80000000, RZ ;  /* 0x8000000018187824 */ /* 0x000fe400078e00ff */
[----:B------:R2:W-:Y:S01]  /*2790*/  UTMALDG.2D [UR4], [UR12], desc[UR14] ;  /* 0x00000e040c0075b4 */ /* 0x0005e20008009000 */
[----:B------:R2:W-:Y:S01]  /*27a0*/  SYNCS.ARRIVE.TRANS64 RZ, [R15+URZ], R22 ;  /* 0x000000160fff79a7 */ /* 0x0005e200080000ff */
[----:B------:R-:W3:Y:S02]  /*27b0*/  SYNCS.PHASECHK.TRANS64.TRYWAIT P0, [R5+URZ+0x38], R24 ;  /* 0x00003818050075a7 */ /* 0x000ee400080011ff */
[----:B--23--:R-:W-:Y:S05]  /*27c0*/  @!P0 BRA `(.L_x_41) ;  /* 0x0000001400e48947 */ /* 0x00cfea0003800000 */
.L_x_76:
[C-C-:B-1----:R-:W-:Y:S01]  /*27d0*/  IMAD R15, R13.reuse, 0x4000, R2.reuse ;  /* 0x000040000d0f7824 */ /* 0x142fe200078e0202 */
[----:B------:R-:W-:Y:S01]  /*27e0*/  R2UR UR10, R20 ;  /* 0x00000000140a72ca */ /* 0x000fe200000e0000 */
[----:B------:R-:W-:Y:S01]  /*27f0*/  IMAD R11, R13, 0x2000, R2 ;  /* 0x000020000d0b7824 */ /* 0x000fe200078e0202 */
[----:B------:R-:W-:Y:S01]  /*2800*/  R2UR UR9, R5 ;  /* 0x00000000050972ca */ /* 0x000fe200000e0000 */
[----:B------:R-:W-:Y:S01]  /*2810*/  VIADD R9, R9, 0x200 ;  /* 0x0000020009097836 */ /* 0x000fe20000000000 */
[----:B------:R-:W-:Y:S01]  /*2820*/  R2UR UR8, R15 ;  /* 0x000000000f0872ca */ /* 0x000fe200000e0000 */
[----:B------:R-:W-:Y:S01]  /*2830*/  UMOV UR14, 0x0 ;  /* 0x00000000000e7882 */ /* 0x000fe20000000000 */
[----:B------:R-:W-:Y:S01]  /*2840*/  R2UR UR4, R11 ;  /* 0x000000000b0472ca */ /* 0x000fe200000e0000 */
[----:B------:R-:W-:Y:S01]  /*2850*/  VIADD R11, R13, 0x1 ;  /* 0x000000010d0b7836 */ /* 0x000fe20000000000 */
[----:B------:R-:W-:Y:S01]  /*2860*/  R2UR UR16, R26 ;  /* 0x000000001a1072ca */ /* 0x000fe200000e0000 */
[----:B------:R-:W-:Y:S01]  /*2870*/  UMOV UR15, 0x10000000 ;  /* 0x10000000000f7882 */ /* 0x000fe20000000000 */
[----:B------:R-:W-:Y:S01]  /*2880*/  R2UR UR17, R27 ;  /* 0x000000001b1172ca */ /* 0x000fe200000e0000 */
[----:B------:R-:W-:Y:S01]  /*2890*/  VIADD R10, R10, 0x1 ;  /* 0x000000010a0a7836 */ /* 0x000fe20000000000 */
[----:B------:R-:W-:Y:S01]  /*28a0*/  R2UR UR11, R7 ;  /* 0x00000000070b72ca */ /* 0x000fe200000e0000 */
[----:B------:R-:W-:Y:S01]  /*28b0*/  UMOV UR6, UR10 ;  /* 0x0000000a00067c82 */ /* 0x000fe20008000000 */
[----:B------:R-:W-:Y:S01]  /*28c0*/  ISETP.NE.AND P0, PT, R13, 0x6, PT ;  /* 0x000000060d00780c */ /* 0x000fe20003f05270 */
[----:B------:R-:W-:Y:S01]  /*28d0*/  UMOV UR5, UR9 ;  /* 0x0000000900057c82 */ /* 0x000fe20008000000 */
[----:B------:R-:W-:Y:S01]  /*28e0*/  R2UR UR12, R18 ;  /* 0x00000000120c72ca */ /* 0x000fe200000e0000 */
[----:B------:R-:W-:Y:S01]  /*28f0*/  UIADD3 UR8, UPT, UPT, UR8, 0x8000, URZ ;  /* 0x0000800008087890 */ /* 0x000fe2000fffe0ff */
[----:B------:R-:W-:Y:S01]  /*2900*/  R2UR UR13, R19 ;  /* 0x00000000130d72ca */ /* 0x000fe200000e0000 */
[----:B------:R-:W-:Y:S01]  /*2910*/  UIADD3 UR4, UPT, UPT, UR4, 0x24000, URZ ;  /* 0x0002400004047890 */ /* 0x000fe2000fffe0ff */
[----:B------:R-:W-:-:S02]  /*2920*/  R2UR UR7, R6 ;  /* 0x00000000060772ca */ /* 0x000fc400000e0000 */
[----:B------:R-:W-:Y:S02]  /*2930*/  SEL R11, R11, RZ, P0 ;  /* 0x000000ff0b0b7207 */ /* 0x000fe40000000000 */
[----:B------:R-:W-:Y:S02]  /*2940*/  ISETP.NE.AND P0, PT, R9, 0x1d00, PT ;  /* 0x00001d000900780c */ /* 0x000fe40003f05270 */
[----:B------:R-:W-:Y:S01]  /*2950*/  ISETP.NE.AND P1, PT, R11, RZ, PT ;  /* 0x000000ff0b00720c */ /* 0x000fe20003f25270 */
[----:B------:R1:W-:Y:S06]  /*2960*/  UTMALDG.2D [UR8], [UR16], desc[UR14] ;  /* 0x00000e08100075b4 */ /* 0x0003ec0008009000 */
[----:B------:R1:W-:Y:S01]  /*2970*/  UTMALDG.2D [UR4], [UR12], desc[UR14] ;  /* 0x00000e040c0075b4 */ /* 0x0003e20008009000 */
[----:B------:R2:W-:Y:S02]  /*2980*/  SYNCS.ARRIVE.TRANS64 RZ, [R5+URZ], R22 ;  /* 0x0000001605ff79a7 */ /* 0x0005e400080000ff */
[----:B--2---:R-:W-:-:S04]  /*2990*/  SEL R5, RZ, 0x1, P1 ;  /* 0x00000001ff057807 */ /* 0x004fc80000800000 */
[----:B------:R-:W-:Y:S01]  /*29a0*/  LOP3.LUT R12, R12, R5, RZ, 0x3c, !PT ;  /* 0x000000050c0c7212 */ /* 0x000fe200078e3cff */
[----:B-1----:R-:W-:Y:S06]  /*29b0*/  @P0 BRA `(.L_x_42) ;  /* 0xfffffff4007c0947 */ /* 0x002fec000383ffff */
[----:B------:R-:W-:-:S13]  /*29c0*/  ISETP.NE.AND P0, PT, R14, R0, PT ;  /* 0x000000000e00720c */ /* 0x000fda0003f05270 */
[----:B------:R-:W-:Y:S05]  /*29d0*/  @!P0 EXIT ;  /* 0x000000000000894d */ /* 0x000fea0003800000 */
[----:B------:R-:W-:-:S04]  /*29e0*/  IADD3 R14, PT, PT, R14, 0x1, RZ ;  /* 0x000000010e0e7810 */ /* 0x000fc80007ffe0ff */
[----:B------:R-:W-:Y:S01]  /*29f0*/  LEA R13, R14, R3, 0x7 ;  /* 0x000000030e0d7211 */ /* 0x000fe200078e38ff */
[----:B------:R-:W-:Y:S06]  /*2a00*/  BRA `(.L_x_43) ;  /* 0xfffffff400087947 */ /* 0x000fec000383ffff */
.L_x_23:
[----:B------:R-:W-:-:S04]  /*2a10*/  LOP3.LUT R0, R3, 0xfffffffc, RZ, 0xc0, !PT ;  /* 0xfffffffc03007812 */ /* 0x000fc800078ec0ff */
[----:B------:R-:W-:-:S13]  /*2a20*/  ISETP.NE.AND P0, PT, R0, 0x4, PT ;  /* 0x000000040000780c */ /* 0x000fda0003f05270 */
[----:B-1----:R-:W-:Y:S05]  /*2a30*/  @P0 EXIT ;  /* 0x000000000000094d */ /* 0x002fea0003800000 */
[----:B------:R-:W1:Y:S01]  /*2a40*/  S2R R0, SR_CgaCtaId ;  /* 0x0000000000007919 */ /* 0x000e620000008800 */
[----:B------:R-:W-:-:S04]  /*2a50*/  MOV R5, 0x400 ;  /* 0x0000040000057802 */ /* 0x000fc80000000f00 */
[----:B-1----:R-:W-:-:S05]  /*2a60*/  LEA R0, R0, R5, 0x18 ;  /* 0x0000000500007211 */ /* 0x002fca00078ec0ff */
[----:B------:R-:W1:Y:S02]  /*2a70*/  LDS R5, [R0+0x33cc8] ;  /* 0x033cc80000057984 */ /* 0x000e640000000800 */
[----:B-1----:R-:W-:-:S13]  /*2a80*/  ISETP.NE.AND P0, PT, R5, RZ, PT ;  /* 0x000000ff0500720c */ /* 0x002fda0003f05270 */
[----:B------:R-:W-:Y:S05]  /*2a90*/  @!P0 BRA `(.L_x_44) ;  /* 0x0000000000048947 */ /* 0x000fea0003800000 */
[----:B------:R-:W-:Y:S05]  /*2aa0*/  BPT.TRAP 0x1 ;  /* 0x000000040000795c */ /* 0x000fea0000300000 */
.L_x_44:
[----:B------:R-:W1:Y:S01]  /*2ab0*/  S2UR UR4, SR_CTAID.X ;  /* 0x00000000000479c3 */ /* 0x000e620000002500 */
[----:B------:R-:W-:Y:S02]  /*2ac0*/  IADD3 R3, PT, PT, R3, -0x4, RZ ;  /* 0xfffffffc03037810 */ /* 0x000fe40007ffe0ff */
[----:B-1----:R-:W-:-:S13]  /*2ad0*/  ISETP.LE.U32.AND P0, PT, R4, UR4, PT ;  /* 0x0000000404007c0c */ /* 0x002fda000bf03070 */
[----:B------:R-:W-:Y:S05]  /*2ae0*/  @P0 BRA `(.L_x_45) ;  /* 0x0000000c00940947 */ /* 0x000fea0003800000 */
[----:B------:R-:W-:Y:S01]  /*2af0*/  IMAD.U32 R30, RZ, RZ, UR4 ;  /* 0x00000004ff1e7e24 */ /* 0x000fe2000f8e00ff */
[----:B------:R-:W-:Y:S01]  /*2b00*/  MOV R20, 0xffffffff ;  /* 0xffffffff00147802 */ /* 0x000fe20000000f00 */
[----:B------:R-:W-:Y:S02]  /*2b10*/  IMAD R6, R3, 0x20, R2 ;  /* 0x0000002003067824 */ /* 0x000fe400078e0202 */
[----:B------:R-:W-:Y:S01]  /*2b20*/  IMAD.SHL.U32 R5, R2, 0x10, RZ ;  /* 0x0000001002057824 */ /* 0x000fe200078e00ff */
[----:B------:R-:W-:Y:S01]  /*2b30*/  LOP3.LUT R21, RZ, R30, RZ, 0x33, !PT ;  /* 0x0000001eff157212 */ /* 0x000fe200078e33ff */
[----:B------:R-:W-:-:S03]  /*2b40*/  IMAD.SHL.U32 R2, R6, 0x80, RZ ;  /* 0x0000008006027824 */ /* 0x000fc600078e00ff */
[----:B------:R-:W-:Y:S01]  /*2b50*/  LOP3.LUT R5, R5, 0x70, RZ, 0xc0, !PT ;  /* 0x0000007005057812 */ /* 0x000fe200078ec0ff */
[----:B------:R-:W-:-:S03]  /*2b60*/  IMAD.IADD R21, R4, 0x1, R21 ;  /* 0x0000000104157824 */ /* 0x000fc600078e0215 */
[C---:B------:R-:W-:Y:S02]  /*2b70*/  LOP3.LUT R29, R2.reuse, R5, RZ, 0xfc, !PT ;  /* 0x00000005021d7212 */ /* 0x040fe400078efcff */
[C-C-:B------:R-:W-:Y:S02]  /*2b80*/  LOP3.LUT R11, R2.reuse, 0x10, R5.reuse, 0xf6, !PT ;  /* 0x00000010020b7812 */ /* 0x140fe400078ef605 */
[----:B------:R-:W-:Y:S01]  /*2b90*/  LOP3.LUT R27, R2, 0x20, R5, 0xf6, !PT ;  /* 0x00000020021b7812 */ /* 0x000fe200078ef605 */
[----:B------:R-:W-:Y:S01]  /*2ba0*/  IMAD.IADD R29, R0, 0x1, R29 ;  /* 0x00000001001d7824 */ /* 0x000fe200078e021d */
[----:B------:R-:W-:Y:S01]  /*2bb0*/  LOP3.LUT R9, R2, 0x30, R5, 0xf6, !PT ;  /* 0x0000003002097812 */ /* 0x000fe200078ef605 */
[----:B------:R-:W-:Y:S01]  /*2bc0*/  IMAD.IADD R28, R0, 0x1, R11 ;  /* 0x00000001001c7824 */ /* 0x000fe200078e020b */
[----:B------:R-:W-:Y:S01]  /*2bd0*/  LOP3.LUT R25, R2, 0x40, R5, 0xf6, !PT ;  /* 0x0000004002197812 */ /* 0x000fe200078ef605 */
[----:B------:R-:W-:Y:S01]  /*2be0*/  IMAD.IADD R27, R0, 0x1, R27 ;  /* 0x00000001001b7824 */ /* 0x000fe200078e021b */
[----:B------:R-:W-:-:S02]  /*2bf0*/  LOP3.LUT R7, R2, 0x50, R5, 0xf6, !PT ;  /* 0x0000005002077812 */ /* 0x000fc400078ef605 */
[----:B------:R-:W-:Y:S01]  /*2c00*/  LOP3.LUT R23, R2, 0x60, R5, 0xf6, !PT ;  /* 0x0000006002177812 */ /* 0x000fe200078ef605 */
[C---:B------:R-:W-:Y:S01]  /*2c10*/  IMAD.IADD R25, R0.reuse, 0x1, R25 ;  /* 0x0000000100197824 */ /* 0x040fe200078e0219 */
[----:B------:R-:W-:Y:S01]  /*2c20*/  SHF.R.U32.HI R21, RZ, 0x7, R21 ;  /* 0x00000007ff157819 */ /* 0x000fe20000011615 */
[----:B------:R-:W-:Y:S01]  /*2c30*/  IMAD.IADD R24, R0, 0x1, R7 ;  /* 0x0000000100187824 */ /* 0x000fe200078e0207 */
[----:B------:R-:W-:Y:S01]  /*2c40*/  LOP3.LUT R5, R2, 0x70, R5, 0xf6, !PT ;  /* 0x0000007002057812 */ /* 0x000fe200078ef605 */
[C---:B------:R-:W-:Y:S01]  /*2c50*/  IMAD.IADD R23, R0.reuse, 0x1, R23 ;  /* 0x0000000100177824 */ /* 0x040fe200078e0217 */
[C---:B------:R-:W-:Y:S01]  /*2c60*/  IADD3 R26, PT, PT, R0.reuse, R9, RZ ;  /* 0x00000009001a7210 */ /* 0x040fe20007ffe0ff */
[----:B------:R-:W-:Y:S01]  /*2c70*/  IMAD.MOV R21, RZ, RZ, -R21 ;  /* 0x000000ffff157224 */ /* 0x000fe200078e0a15 */
[----:B------:R-:W-:-:S07]  /*2c80*/  IADD3 R22, PT, PT, R0, R5, RZ ;  /* 0x0000000500167210 */ /* 0x000fce0007ffe0ff */
.L_x_53:
[----:B---3--:R-:W-:Y:S01]  /*2c90*/  SHF.R.U32.HI R42, RZ, 0x5, R30 ;  /* 0x00000005ff2a7819 */ /* 0x008fe2000001161e */
[----:B------:R-:W-:Y:S01]  /*2ca0*/  VIADD R21, R21, 0x1 ;  /* 0x0000000115157836 */ /* 0x000fe20000000000 */
[----:B------:R-:W-:Y:S05]  /*2cb0*/  YIELD ;  /* 0x0000000000007946 */ /* 0x000fea0003800000 */
[----:B------:R-:W-:Y:S01]  /*2cc0*/  LOP3.LUT R42, R42, 0x7fffff8, RZ, 0xc0, !PT ;  /* 0x07fffff82a2a7812 */ /* 0x000fe200078ec0ff */
[----:B------:R-:W-:Y:S01]  /*2cd0*/  VIADD R20, R20, 0x1 ;  /* 0x0000000114147836 */ /* 0x000fe20000000000 */
[----:B------:R-:W-:Y:S02]  /*2ce0*/  ISETP.NE.AND P2, PT, R3, RZ, PT ;  /* 0x000000ff0300720c */ /* 0x000fe40003f45270 */
[----:B------:R-:W-:-:S02]  /*2cf0*/  VIADDMNMX.U32 R43, R31, -R42, 0x8, PT ;  /* 0x000000081f2b7446 */ /* 0x000fc4000380082a */
[----:B------:R-:W-:Y:S02]  /*2d00*/  ISETP.NE.AND P0, PT, R21, 0x1, PT ;  /* 0x000000011500780c */ /* 0x000fe40003f05270 */
[----:B------:R-:W-:Y:S02]  /*2d10*/  LOP3.LUT R5, R30, 0xff, RZ, 0xc0, !PT ;  /* 0x000000ff1e057812 */ /* 0x000fe400078ec0ff */
[----:B------:R-:W-:-:S09]  /*2d20*/  MOV R2, 0x2d40 ;  /* 0x00002d4000027802 */ /* 0x000fd20000000f00 */
[----:B------:R-:W-:Y:S05]  /*2d30*/  CALL.REL.NOINC `($__internal_3_$__cuda_sm20_div_u16) ;  /* 0x0000001000dc7944 */ /* 0x000fea0003c00000 */
[C---:B------:R-:W-:Y:S01]  /*2d40*/  IMAD.SHL.U32 R7, R20.reuse, 0x8, RZ ;  /* 0x0000000814077824 */ /* 0x040fe200078e00ff */
[----:B------:R-:W-:Y:S01]  /*2d50*/  SHF.R.U32.HI R5, RZ, 0x1, R20 ;  /* 0x00000001ff057819 */ /* 0x000fe20000011614 */
[----:B------:R-:W-:-:S03]  /*2d60*/  IMAD.SHL.U32 R40, R20, 0x80, RZ ;  /* 0x0000008014287824 */ /* 0x000fc600078e00ff */
[----:B------:R-:W-:Y:S02]  /*2d70*/  LOP3.LUT R7, R7, 0x8, RZ, 0xc0, !PT ;  /* 0x0000000807077812 */ /* 0x000fe400078ec0ff */
[----:B------:R-:W-:Y:S02]  /*2d80*/  LOP3.LUT R5, R5, 0x1, RZ, 0xc0, !PT ;  /* 0x0000000105057812 */ /* 0x000fe400078ec0ff */
[----:B------:R-:W-:Y:S01]  /*2d90*/  LOP3.LUT R40, R40, 0x80, RZ, 0xc0, !PT ;  /* 0x0000008028287812 */ /* 0x000fe200078ec0ff */
[----:B------:R-:W-:Y:S02]  /*2da0*/  IMAD.IADD R2, R0, 0x1, R7 ;  /* 0x0000000100027824 */ /* 0x000fe400078e0207 */
[----:B------:R-:W-:-:S04]  /*2db0*/  IMAD.U32 R5, R5, -0x80000000, RZ ;  /* 0x8000000005057824 */ /* 0x000fc800078e00ff */
[----:B------:R-:W1:Y:S02]  /*2dc0*/  SYNCS.PHASECHK.TRANS64.TRYWAIT P1, [R2+URZ+0x33ca8], R5 ;  /* 0x033ca805020075a7 */ /* 0x000e6400080211ff */
[----:B-1----:R-:W-:Y:S05]  /*2dd0*/  @!P1 BRA `(.L_x_46) ;  /* 0x0000001000789947 */ /* 0x002fea0003800000 */
.L_x_78:
[----:B------:R-:W-:Y:S01]  /*2de0*/  NOP ;  /* 0x0000000000007918 */ /* 0x000fe20000000000 */
[----:B------:R-:W-:Y:S05]  /*2df0*/  @P2 BRA `(.L_x_47) ;  /* 0x0000000000042947 */ /* 0x000fea0003800000 */
[----:B------:R-:W-:-:S04]  /*2e00*/  DEPBAR.LE SB0, 0x1 ;  /* 0x000080400000791a */ /* 0x000fc80000000000 */
.L_x_47:
[----:B------:R-:W-:Y:S05]  /*2e10*/  WARPSYNC.ALL ;  /* 0x0000000000007948 */ /* 0x000fea0003800000 */
[----:B------:R-:W-:Y:S01]  /*2e20*/  NOP ;  /* 0x0000000000007918 */ /* 0x000fe20000000000 */
[----:B------:R-:W-:Y:S01]  /*2e30*/  BAR.SYNC.DEFER_BLOCKING 0x8, 0x80 ;  /* 0x0202000000007b1d */ /* 0x000fe20000010000 */
[C---:B------:R-:W-:Y:S01]  /*2e40*/  R2UR UR5, R40.reuse ;  /* 0x00000000280572ca */ /* 0x040fe200000e0000 */
[----:B------:R-:W-:Y:S01]  /*2e50*/  IMAD.SHL.U32 R48, R41, 0x80, RZ ;  /* 0x0000008029307824 */ /* 0x000fe200078e00ff */
[----:B------:R-:W-:Y:S02]  /*2e60*/  R2UR UR4, R40 ;  /* 0x00000000280472ca */ /* 0x000fe400000e0000 */
[----:B------:R-:W-:-:S02]  /*2e70*/  ISETP.NE.AND P1, PT, R3, RZ, PT ;  /* 0x000000ff0300720c */ /* 0x000fc40003f25270 */
[----:B------:R-:W-:-:S07]  /*2e80*/  LOP3.LUT R48, R48, 0x7fff80, RZ, 0xe2, !PT ;  /* 0x007fff8030307812 */ /* 0x000fce00078ee2ff */
[----:B------:R-:W2:Y:S01]  /*2e90*/  LDTM.x8 R12, tmem[UR5] ;  /* 0x00000005000c79ee */ /* 0x000ea200081c0000 */
[C---:B------:R-:W-:Y:S01]  /*2ea0*/  R2UR UR5, R40.reuse ;  /* 0x00000000280572ca */ /* 0x040fe200000e0000 */
[----:B------:R-:W-:Y:S01]  /*2eb0*/  NOP ;  /* 0x0000000000007918 */ /* 0x000fe20000000000 */
[----:B-12---:R-:W1:Y:S01]  /*2ec0*/  LDTM.x8 R4, tmem[UR4+0x8] ;  /* 0x00000804000479ee */ /* 0x006e6200081c0000 */
[----:B------:R-:W-:Y:S02]  /*2ed0*/  R2UR UR4, R40 ;  /* 0x00000000280472ca */ /* 0x000fe400000e0000 */
[----:B------:R-:W-:Y:S02]  /*2ee0*/  F2FP.BF16.F32.PACK_AB R32, R13, R12 ;  /* 0x0000000c0d20723e */ /* 0x000fe400000010ff */
[----:B------:R-:W-:Y:S02]  /*2ef0*/  F2FP.BF16.F32.PACK_AB R33, R15, R14 ;  /* 0x0000000e0f21723e */ /* 0x000fe400000010ff */
[----:B------:R-:W-:-:S02]  /*2f00*/  F2FP.BF16.F32.PACK_AB R34, R17, R16 ;  /* 0x000000101122723e */ /* 0x000fc400000010ff */
[----:B------:R-:W-:Y:S02]  /*2f10*/  F2FP.BF16.F32.PACK_AB R35, R19, R18 ;  /* 0x000000121323723e */ /* 0x000fe400000010ff */
[----:B-1----:R-:W-:-:S03]  /*2f20*/  F2FP.BF16.F32.PACK_AB R36, R5, R4 ;  /* 0x000000040524723e */ /* 0x002fc600000010ff */
[----:B------:R1:W-:Y:S01]  /*2f30*/  STS.128 [R29], R32 ;  /* 0x000000201d007388 */ /* 0x0003e20000000c00 */
[----:B------:R-:W-:Y:S01]  /*2f40*/  F2FP.BF16.F32.PACK_AB R37, R7, R6 ;  /* 0x000000060725723e */ /* 0x000fe200000010ff */
[----:B------:R-:W-:Y:S01]  /*2f50*/  NOP ;  /* 0x0000000000007918 */ /* 0x000fe20000000000 */
[----:B------:R-:W-:Y:S01]  /*2f60*/  F2FP.BF16.F32.PACK_AB R38, R9, R8 ;  /* 0x000000080926723e */ /* 0x000fe200000010ff */
[----:B------:R-:W2:Y:S01]  /*2f70*/  LDTM.x8 R12, tmem[UR5+0x10] ;  /* 0x00001005000c79ee */ /* 0x000ea200081c0000 */
[----:B------:R-:W-:Y:S02]  /*2f80*/  F2FP.BF16.F32.PACK_AB R39, R11, R10 ;  /* 0x0000000a0b27723e */ /* 0x000fe400000010ff */
[----:B------:R-:W-:-:S03]  /*2f90*/  R2UR UR5, R40 ;  /* 0x00000000280572ca */ /* 0x000fc600000e0000 */
[----:B------:R3:W-:Y:S01]  /*2fa0*/  STS.128 [R28], R36 ;  /* 0x000000241c007388 */ /* 0x0007e20000000c00 */
[----:B------:R-:W-:Y:S01]  /*2fb0*/  NOP ;  /* 0x0000000000007918 */ /* 0x000fe20000000000 */
[----:B--2---:R-:W2:Y:S01]  /*2fc0*/  LDTM.x8 R4, tmem[UR4+0x18] ;  /* 0x00001804000479ee */ /* 0x004ea200081c0000 */
[----:B------:R-:W-:Y:S02]  /*2fd0*/  R2UR UR4, R40 ;  /* 0x00000000280472ca */ /* 0x000fe400000e0000 */
[----:B-1----:R-:W-:Y:S02]  /*2fe0*/  F2FP.BF16.F32.PACK_AB R32, R13, R12 ;  /* 0x0000000c0d20723e */ /* 0x002fe400000010ff */
[----:B------:R-:W-:Y:S02]  /*2ff0*/  F2FP.BF16.F32.PACK_AB R33, R15, R14 ;  /* 0x0000000e0f21723e */ /* 0x000fe400000010ff */
[----:B------:R-:W-:Y:S02]  /*3000*/  F2FP.BF16.F32.PACK_AB R34, R17, R16 ;  /* 0x000000101122723e */ /* 0x000fe400000010ff */
[----:B------:R-:W-:-:S02]  /*3010*/  F2FP.BF16.F32.PACK_AB R35, R19, R18 ;  /* 0x000000121323723e */ /* 0x000fc400000010ff */
[----:B--2---:R-:W-:Y:S02]  /*3020*/  F2FP.BF16.F32.PACK_AB R44, R5, R4 ;  /* 0x00000004052c723e */ /* 0x004fe400000010ff */
[----:B------:R-:W-:Y:S01]  /*3030*/  F2FP.BF16.F32.PACK_AB R45, R7, R6 ;  /* 0x00000006072d723e */ /* 0x000fe200000010ff */
[----:B------:R1:W-:Y:S01]  /*3040*/  STS.128 [R27], R32 ;  /* 0x000000201b007388 */ /* 0x0003e20000000c00 */
[----:B------:R-:W-:Y:S01]  /*3050*/  F2FP.BF16.F32.PACK_AB R46, R9, R8 ;  /* 0x00000008092e723e */ /* 0x000fe200000010ff */
[----:B------:R-:W-:Y:S01]  /*3060*/  NOP ;  /* 0x0000000000007918 */ /* 0x000fe20000000000 */
[----:B------:R-:W-:Y:S01]  /*3070*/  F2FP.BF16.F32.PACK_AB R47, R11, R10 ;  /* 0x0000000a0b2f723e */ /* 0x000fe200000010ff */
[----:B------:R-:W2:Y:S01]  /*3080*/  LDTM.x8 R12, tmem[UR5+0x20] ;  /* 0x00002005000c79ee */ /* 0x000ea200081c0000 */
[----:B------:R-:W-:-:S03]  /*3090*/  R2UR UR5, R40 ;  /* 0x00000000280572ca */ /* 0x000fc600000e0000 */
[----:B------:R4:W-:Y:S01]  /*30a0*/  STS.128 [R26], R44 ;  /* 0x0000002c1a007388 */ /* 0x0009e20000000c00 */
[----:B------:R-:W-:Y:S01]  /*30b0*/  NOP ;  /* 0x0000000000007918 */ /* 0x000fe20000000000 */
[----:B--2---:R-:W1:Y:S01]  /*30c0*/  LDTM.x8 R4, tmem[UR4+0x28] ;  /* 0x00002804000479ee */ /* 0x004e6200081c0000 */
[----:B------:R-:W-:Y:S02]  /*30d0*/  R2UR UR4, R40 ;  /* 0x00000000280472ca */ /* 0x000fe400000e0000 */
[----:B---3--:R-:W-:Y:S02]  /*30e0*/  F2FP.BF16.F32.PACK_AB R36, R13, R12 ;  /* 0x0000000c0d24723e */ /* 0x008fe400000010ff */
[----:B------:R-:W-:Y:S02]  /*30f0*/  F2FP.BF16.F32.PACK_AB R37, R15, R14 ;  /* 0x0000000e0f25723e */ /* 0x000fe400000010ff */
[----:B------:R-:W-:Y:S02]  /*3100*/  F2FP.BF16.F32.PACK_AB R38, R17, R16 ;  /* 0x000000101126723e */ /* 0x000fe400000010ff */
[----:B------:R-:W-:-:S02]  /*3110*/  F2FP.BF16.F32.PACK_AB R39, R19, R18 ;  /* 0x000000121327723e */ /* 0x000fc400000010ff */
[----:B-1----:R-:W-:Y:S02]  /*3120*/  F2FP.BF16.F32.PACK_AB R32, R5, R4 ;  /* 0x000000040520723e */ /* 0x002fe400000010ff */
[----:B------:R-:W-:Y:S01]  /*3130*/  F2FP.BF16.F32.PACK_AB R33, R7, R6 ;  /* 0x000000060721723e */ /* 0x000fe200000010ff */
[----:B------:R1:W-:Y:S01]  /*3140*/  STS.128 [R25], R36 ;  /* 0x0000002419007388 */ /* 0x0003e20000000c00 */
[----:B------:R-:W-:Y:S01]  /*3150*/  F2FP.BF16.F32.PACK_AB R34, R9, R8 ;  /* 0x000000080922723e */ /* 0x000fe200000010ff */
[----:B------:R-:W-:Y:S01]  /*3160*/  NOP ;  /* 0x0000000000007918 */ /* 0x000fe20000000000 */
[----:B------:R-:W-:Y:S01]  /*3170*/  F2FP.BF16.F32.PACK_AB R35, R11, R10 ;  /* 0x0000000a0b23723e */ /* 0x000fe200000010ff */
[----:B------:R-:W2:Y:S01]  /*3180*/  LDTM.x8 R12, tmem[UR5+0x30] ;  /* 0x00003005000c79ee */ /* 0x000ea200081c0000 */
[----:B----4-:R-:W-:Y:S02]  /*3190*/  PRMT R44, R43, 0x9910, RZ ;  /* 0x000099102b2c7816 */ /* 0x010fe400000000ff */
[----:B------:R-:W-:Y:S01]  /*31a0*/  PRMT R43, R41, 0x9910, RZ ;  /* 0x00009910292b7816 */ /* 0x000fe200000000ff */
[----:B------:R1:W-:Y:S01]  /*31b0*/  STS.128 [R24], R32 ;  /* 0x0000002018007388 */ /* 0x0003e20000000c00 */
[----:B------:R-:W-:Y:S01]  /*31c0*/  NOP ;  /* 0x0000000000007918 */ /* 0x000fe20000000000 */
[----:B--2---:R-:W2:Y:S02]  /*31d0*/  LDTM.x8 R4, tmem[UR4+0x38] ;  /* 0x00003804000479ee */ /* 0x004ea400081c0000 */
[----:B------:R-:W-:-:S04]  /*31e0*/  IMAD R43, R43, R44, RZ ;  /* 0x0000002c2b2b7224 */ /* 0x000fc800078e02ff */
[----:B------:R-:W-:-:S05]  /*31f0*/  IMAD.MOV R43, RZ, RZ, -R43 ;  /* 0x000000ffff2b7224 */ /* 0x000fca00078e0a2b */
[----:B------:R-:W-:Y:S02]  /*3200*/  PRMT R43, R43, 0x7710, RZ ;  /* 0x000077102b2b7816 */ /* 0x000fe400000000ff */
[----:B------:R-:W-:Y:S02]  /*3210*/  F2FP.BF16.F32.PACK_AB R12, R13, R12 ;  /* 0x0000000c0d0c723e */ /* 0x000fe400000010ff */
[----:B------:R-:W-:Y:S02]  /*3220*/  F2FP.BF16.F32.PACK_AB R13, R15, R14 ;  /* 0x0000000e0f0d723e */ /* 0x000fe400000010ff */
[----:B------:R-:W-:Y:S02]  /*3230*/  F2FP.BF16.F32.PACK_AB R14, R17, R16 ;  /* 0x00000010110e723e */ /* 0x000fe400000010ff */
[----:B------:R-:W-:Y:S02]  /*3240*/  F2FP.BF16.F32.PACK_AB R15, R19, R18 ;  /* 0x00000012130f723e */ /* 0x000fe400000010ff */
[----:B--2---:R-:W-:-:S02]  /*3250*/  F2FP.BF16.F32.PACK_AB R4, R5, R4 ;  /* 0x000000040504723e */ /* 0x004fc400000010ff */
[----:B------:R-:W-:Y:S01]  /*3260*/  F2FP.BF16.F32.PACK_AB R5, R7, R6 ;  /* 0x000000060705723e */ /* 0x000fe200000010ff */
[----:B------:R1:W-:Y:S01]  /*3270*/  STS.128 [R23], R12 ;  /* 0x0000000c17007388 */ /* 0x0003e20000000c00 */
[----:B------:R-:W-:Y:S01]  /*3280*/  F2FP.BF16.F32.PACK_AB R6, R9, R8 ;  /* 0x000000080906723e */ /* 0x000fe200000010ff */
[----:B------:R-:W-:Y:S01]  /*3290*/  NOP ;  /* 0x0000000000007918 */ /* 0x000fe20000000000 */
[----:B------:R-:W-:Y:S01]  /*32a0*/  F2FP.BF16.F32.PACK_AB R7, R11, R10 ;  /* 0x0000000a0b07723e */ /* 0x000fe200000010ff */
[----:B------:R-:W-:-:S04]  /*32b0*/  IMAD.IADD R9, R43, 0x1, R30 ;  /* 0x000000012b097824 */ /* 0x000fc800078e021e */
[----:B------:R1:W-:Y:S01]  /*32c0*/  STS.128 [R22], R4 ;  /* 0x0000000416007388 */ /* 0x0003e20000000c00 */
[----:B------:R-:W-:Y:S01]  /*32d0*/  LOP3.LUT R9, R9, 0xff, RZ, 0xc0, !PT ;  /* 0x000000ff09097812 */ /* 0x000fe200078ec0ff */
[----:B------:R2:W-:Y:S06]  /*32e0*/  MEMBAR.ALL.CTA ;  /* 0x0000000000007992 */ /* 0x0005ec0000008000 */
[----:B--2---:R-:W2:Y:S01]  /*32f0*/  FENCE.VIEW.ASYNC.S ;  /* 0x00000000000073c6 */ /* 0x004ea20000000000 */
[----:B------:R-:W-:-:S04]  /*3300*/  IMAD.IADD R9, R42, 0x1, R9 ;  /* 0x000000012a097824 */ /* 0x000fc800078e0209 */
[----:B------:R-:W-:Y:S01]  /*3310*/  IMAD.SHL.U32 R49, R9, 0x80, RZ ;  /* 0x0000008009317824 */ /* 0x000fe200078e00ff */
[----:B--2---:R-:W-:Y:S06]  /*3320*/  BAR.SYNC.DEFER_BLOCKING 0x8, 0x80 ;  /* 0x0202000000007b1d */ /* 0x004fec0000010000 */
[----:B------:R-:W-:Y:S05]  /*3330*/  @P1 BRA `(.L_x_48) ;  /* 0x0000000000341947 */ /* 0x000fea0003800000 */
[----:B------:R-:W-:Y:S01]  /*3340*/  ELECT P2, URZ, PT ;  /* 0x0000000000ff782f */ /* 0x000fe20003840000 */
[----:B------:R-:W-:-:S12]  /*3350*/  BSSY.RECONVERGENT B0, `(.L_x_49) ;  /* 0x000000a000007945 */ /* 0x000fd80003800200 */
[----:B------:R-:W-:Y:S05]  /*3360*/  @!P2 BRA `(.L_x_50) ;  /* 0x000000000020a947 */ /* 0x000fea0003800000 */
[----:B------:R-:W2:Y:S01]  /*3370*/  LDCU.64 UR8, c[0x0][0x348] ;  /* 0x00006900ff0877ac */ /* 0x000ea20008000a00 */
[----:B------:R-:W-:Y:S02]  /*3380*/  R2UR UR4, R0 ;  /* 0x00000000000472ca */ /* 0x000fe400000e0000 */
[----:B------:R-:W-:Y:S02]  /*3390*/  R2UR UR5, R48 ;  /* 0x00000000300572ca */ /* 0x000fe400000e0000 */
[----:B------:R-:W-:Y:S01]  /*33a0*/  R2UR UR6, R49 ;  /* 0x00000000310672ca */ /* 0x000fe200000e0000 */
[----:B--2---:R-:W-:-:S04]  /*33b0*/  UIADD3 UR8, UP0, UPT, UR8, 0x240, URZ ;  /* 0x0000024008087890 */ /* 0x004fc8000ff1e0ff */
[----:B------:R-:W-:-:S09]  /*33c0*/  UIADD3.X UR9, UPT, UPT, URZ, UR9, URZ, UP0, !UPT ;  /* 0x00000009ff097290 */ /* 0x000fd200087fe4ff */
[----:B------:R2:W-:Y:S02]  /*33d0*/  UTMASTG.2D [UR4], [UR8] ;  /* 0x00000004080073b5 */ /* 0x0005e40008008000 */
[----:B--2---:R0:W-:Y:S02]  /*33e0*/  UTMACMDFLUSH ;  /* 0x00000000000079b7 */ /* 0x0041e40000000000 */
.L_x_50:
[----:B------:R-:W-:Y:S05]  /*33f0*/  BSYNC.RECONVERGENT B0 ;  /* 0x0000000000007941 */ /* 0x000fea0003800200 */
.L_x_49:
[----:B------:R-:W-:-:S04]  /*3400*/  DEPBAR.LE SB0, 0x1 ;  /* 0x000080400000791a */ /* 0x000fc80000000000 */
.L_x_48:
[----:B------:R-:W-:Y:S01]  /*3410*/  BAR.SYNC.DEFER_BLOCKING 0x8, 0x80 ;  /* 0x0202000000007b1d */ /* 0x000fe20000010000 */
[----:B------:R-:W-:Y:S01]  /*3420*/  R2UR UR5, R40 ;  /* 0x00000000280572ca */ /* 0x000fe200000e0000 */
[----:B------:R-:W-:Y:S01]  /*3430*/  VIADD R2, R2, 0x33cb8 ;  /* 0x00033cb802027836 */ /* 0x000fe20000000000 */
[----:B------:R-:W-:-:S04]  /*3440*/  R2UR UR4, R40 ;  /* 0x00000000280472ca */ /* 0x000fc800000e0000 */
[----:B------:R-:W-:-:S07]  /*3450*/  PRMT R2, RZ, 0x654, R2 ;  /* 0x00000654ff027816 */ /* 0x000fce0000000002 */
[----:B-1----:R-:W1:Y:S01]  /*3460*/  LDTM.x8 R12, tmem[UR5+0x40] ;  /* 0x00004005000c79ee */ /* 0x002e6200081c0000 */
[----:B------:R-:W-:Y:S01]  /*3470*/  NOP ;  /* 0x0000000000007918 */ /* 0x000fe20000000000 */
[----:B-1----:R-:W1:Y:S01]  /*3480*/  LDTM.x8 R4, tmem[UR4+0x48] ;  /* 0x00004804000479ee */ /* 0x002e6200081c0000 */
[----:B------:R-:W-:Y:S02]  /*3490*/  F2FP.BF16.F32.PACK_AB R32, R13, R12 ;  /* 0x0000000c0d20723e */ /* 0x000fe400000010ff */
[----:B------:R-:W-:Y:S02]  /*34a0*/  F2FP.BF16.F32.PACK_AB R33, R15, R14 ;  /* 0x0000000e0f21723e */ /* 0x000fe400000010ff */
[----:B------:R-:W-:Y:S02]  /*34b0*/  F2FP.BF16.F32.PACK_AB R34, R17, R16 ;  /* 0x000000101122723e */ /* 0x000fe400000010ff */
[----:B------:R-:W-:Y:S02]  /*34c0*/  F2FP.BF16.F32.PACK_AB R35, R19, R18 ;  /* 0x000000121323723e */ /* 0x000fe400000010ff */
[----:B-1----:R-:W-:-:S03]  /*34d0*/  F2FP.BF16.F32.PACK_AB R44, R5, R4 ;  /* 0x00000004052c723e */ /* 0x002fc600000010ff */
[----:B------:R1:W-:Y:S01]  /*34e0*/  STS.128 [R29+0x4000], R32 ;  /* 0x004000201d007388 */ /* 0x0003e20000000c00 */
[----:B------:R-:W-:Y:S01]  /*34f0*/  F2FP.BF16.F32.PACK_AB R45, R7, R6 ;  /* 0x00000006072d723e */ /* 0x000fe200000010ff */
[----:B------:R-:W-:Y:S01]  /*3500*/  NOP ;  /* 0x0000000000007918 */ /* 0x000fe20000000000 */
[----:B------:R-:W-:Y:S01]  /*3510*/  F2FP.BF16.F32.PACK_AB R46, R9, R8 ;  /* 0x00000008092e723e */ /* 0x000fe200000010ff */
[----:B------:R-:W2:Y:S01]  /*3520*/  LDTM.x8 R12, tmem[UR5+0x50] ;  /* 0x00005005000c79ee */ /* 0x000ea200081c0000 */
[----:B------:R-:W-:-:S05]  /*3530*/  F2FP.BF16.F32.PACK_AB R47, R11, R10 ;  /* 0x0000000a0b2f723e */ /* 0x000fca00000010ff */
[----:B------:R-:W-:Y:S01]  /*3540*/  STS.128 [R28+0x4000], R44 ;  /* 0x0040002c1c007388 */ /* 0x000fe20000000c00 */
[----:B------:R-:W-:Y:S01]  /*3550*/  NOP ;  /* 0x0000000000007918 */ /* 0x000fe20000000000 */
[----:B--2---:R-:W1:Y:S01]  /*3560*/  LDTM.x8 R4, tmem[UR4+0x58] ;  /* 0x00005804000479ee */ /* 0x004e6200081c0000 */
        /* <DEDUP_REMOVED lines=11> */
[----:B------:R3:W-:Y:S01]  /*3620*/  STS.128 [R26+0x4000], R32 ;  /* 0x004000201a007388 */ /* 0x0007e20000000c00 */
        /* <DEDUP_REMOVED lines=11> */
[----:B------:R-:W1:Y:S01]  /*36e0*/  LDTM.x8 R12, tmem[UR5+0x70] ;  /* 0x00007005000c79ee */ /* 0x000e6200081c0000 */
[----:B------:R-:W-:-:S05]  /*36f0*/  F2FP.BF16.F32.PACK_AB R39, R11, R10 ;  /* 0x0000000a0b27723e */ /* 0x000fca00000010ff */
[----:B------:R3:W-:Y:S01]  /*3700*/  STS.128 [R24+0x4000], R36 ;  /* 0x0040002418007388 */ /* 0x0007e20000000c00 */
        /* <DEDUP_REMOVED lines=10> */
[----:B------:R-:W-:Y:S02]  /*37b0*/  F2FP.BF16.F32.PACK_AB R6, R9, R8 ;  /* 0x000000080906723e */ /* 0x000fe400000010ff */
[----:B------:R-:W-:-:S05]  /*37c0*/  F2FP.BF16.F32.PACK_AB R7, R11, R10 ;  /* 0x0000000a0b07723e */ /* 0x000fca00000010ff */
[----:B------:R3:W-:Y:S01]  /*37d0*/  STS.128 [R22+0x4000], R4 ;  /* 0x0040000416007388 */ /* 0x0007e20000000c00 */
[----:B------:R-:W-:Y:S01]  /*37e0*/  NOP ;  /* 0x0000000000007918 */ /* 0x000fe20000000000 */
[----:B------:R3:W-:Y:S01]  /*37f0*/  SYNCS.ARRIVE.TRANS64.RED.A1T0 RZ, [R2+URZ], RZ ;  /* 0x000000ff02ff79a7 */ /* 0x0007e200081004ff */
[----:B------:R1:W-:Y:S06]  /*3800*/  MEMBAR.ALL.CTA ;  /* 0x0000000000007992 */ /* 0x0003ec0000008000 */
[----:B-1----:R-:W1:Y:S02]  /*3810*/  FENCE.VIEW.ASYNC.S ;  /* 0x00000000000073c6 */ /* 0x002e640000000000 */
[----:B-1----:R-:W-:Y:S06]  /*3820*/  BAR.SYNC.DEFER_BLOCKING 0x8, 0x80 ;  /* 0x0202000000007b1d */ /* 0x002fec0000010000 */
[----:B------:R-:W-:Y:S05]  /*3830*/  @P1 BRA `(.L_x_51) ;  /* 0x0000000000381947 */ /* 0x000fea0003800000 */
[----:B------:R-:W-:Y:S01]  /*3840*/  ELECT P1, URZ, PT ;  /* 0x0000000000ff782f */ /* 0x000fe20003820000 */
[----:B------:R-:W-:-:S12]  /*3850*/  BSSY.RECONVERGENT B0, `(.L_x_51) ;  /* 0x000000c000007945 */ /* 0x000fd80003800200 */
[----:B------:R-:W-:Y:S05]  /*3860*/  @!P1 BRA `(.L_x_52) ;  /* 0x0000000000289947 */ /* 0x000fea0003800000 */
[----:B------:R-:W1:Y:S01]  /*3870*/  LDCU.64 UR8, c[0x0][0x348] ;  /* 0x00006900ff0877ac */ /* 0x000e620008000a00 */
[----:B------:R-:W-:Y:S02]  /*3880*/  R2UR UR5, R48 ;  /* 0x00000000300572ca */ /* 0x000fe400000e0000 */
[----:B------:R-:W-:Y:S02]  /*3890*/  R2UR UR4, R0 ;  /* 0x00000000000472ca */ /* 0x000fe400000e0000 */
[----:B------:R-:W-:-:S09]  /*38a0*/  R2UR UR6, R49 ;  /* 0x00000000310672ca */ /* 0x000fd200000e0000 */
[----:B------:R-:W-:Y:S02]  /*38b0*/  UIADD3 UR5, UPT, UPT, UR5, 0x40, URZ ;  /* 0x0000004005057890 */ /* 0x000fe4000fffe0ff */
[----:B------:R-:W-:Y:S02]  /*38c0*/  UIADD3 UR4, UPT, UPT, UR4, 0x4000, URZ ;  /* 0x0000400004047890 */ /* 0x000fe4000fffe0ff */
[----:B-1----:R-:W-:-:S04]  /*38d0*/  UIADD3 UR8, UP0, UPT, UR8, 0x240, URZ ;  /* 0x0000024008087890 */ /* 0x002fc8000ff1e0ff */
[----:B------:R-:W-:-:S09]  /*38e0*/  UIADD3.X UR9, UPT, UPT, URZ, UR9, URZ, UP0, !UPT ;  /* 0x00000009ff097290 */ /* 0x000fd200087fe4ff */
[----:B------:R1:W-:Y:S02]  /*38f0*/  UTMASTG.2D [UR4], [UR8] ;  /* 0x00000004080073b5 */ /* 0x0003e40008008000 */
[----:B-1----:R0:W-:Y:S02]  /*3900*/  UTMACMDFLUSH ;  /* 0x00000000000079b7 */ /* 0x0021e40000000000 */
.L_x_52:
[----:B------:R-:W-:Y:S05]  /*3910*/  BSYNC.RECONVERGENT B0 ;  /* 0x0000000000007941 */ /* 0x000fea0003800200 */
.L_x_51:
[----:B------:R-:W-:Y:S01]  /*3920*/  IADD3 R30, PT, PT, R30, 0x80, RZ ;  /* 0x000000801e1e7810 */ /* 0x000fe20007ffe0ff */
[----:B------:R-:W-:Y:S06]  /*3930*/  @P0 BRA `(.L_x_53) ;  /* 0xfffffff000d40947 */ /* 0x000fec000383ffff */
.L_x_45:
[----:B------:R-:W-:-:S13]  /*3940*/  ISETP.NE.AND P0, PT, R3, 0x3, PT ;  /* 0x000000030300780c */ /* 0x000fda0003f05270 */
[----:B------:R-:W-:Y:S05]  /*3950*/  @P0 EXIT ;  /* 0x000000000000094d */ /* 0x000fea0003800000 */
[----:B------:R-:W-:Y:S05]  /*3960*/  WARPSYNC.ALL ;  /* 0x0000000000007948 */ /* 0x000fea0003800000 */
[----:B------:R-:W-:Y:S01]  /*3970*/  NOP ;  /* 0x0000000000007918 */ /* 0x000fe20000000000 */
[----:B------:R-:W1:Y:S01]  /*3980*/  S2UR UR5, SR_CgaCtaId ;  /* 0x00000000000579c3 */ /* 0x000e620000008800 */
[----:B------:R-:W-:Y:S02]  /*3990*/  UMOV UR4, 0x50 ;  /* 0x0000005000047882 */ /* 0x000fe40000000000 */
[----:B-1----:R-:W-:-:S09]  /*39a0*/  ULEA UR5, UR5, UR4, 0x18 ;  /* 0x0000000405057291 */ /* 0x002fd2000f8ec0ff */
[----:B---3--:R-:W1:Y:S02]  /*39b0*/  LDS R2, [UR5] ;  /* 0x00000005ff027984 */ /* 0x008e640008000800 */
[----:B-1----:R-:W-:-:S04]  /*39c0*/  LOP3.LUT R0, R2, 0xffff, RZ, 0xc0, !PT ;  /* 0x0000ffff02007812 */ /* 0x002fc800078ec0ff */
[----:B------:R-:W-:-:S13]  /*39d0*/  ISETP.NE.AND P0, PT, R0, 0xffff, PT ;  /* 0x0000ffff0000780c */ /* 0x000fda0003f05270 */
[----:B------:R-:W-:Y:S05]  /*39e0*/  @P0 BRA `(.L_x_54) ;  /* 0x0000000000480947 */ /* 0x000fea0003800000 */
[----:B------:R-:W-:-:S04]  /*39f0*/  SHF.R.U32.HI R0, RZ, 0x10, R2 ;  /* 0x00000010ff007819 */ /* 0x000fc80000011602 */
[----:B------:R-:W-:-:S04]  /*3a00*/  LOP3.LUT R0, R0, 0x1, RZ, 0xc0, !PT ;  /* 0x0000000100007812 */ /* 0x000fc800078ec0ff */
[----:B------:R-:W-:-:S13]  /*3a10*/  ISETP.NE.AND P0, PT, R0, 0x1, PT ;  /* 0x000000010000780c */ /* 0x000fda0003f05270 */
[----:B------:R-:W-:Y:S05]  /*3a20*/  @P0 BRA `(.L_x_55) ;  /* 0x00000000002c0947 */ /* 0x000fea0003800000 */
[----:B------:R-:W1:Y:S01]  /*3a30*/  S2R R0, SR_LANEID ;  /* 0x0000000000007919 */ /* 0x000e620000000000 */
[----:B------:R-:W-:Y:S01]  /*3a40*/  IMAD.MOV.U32 R2, RZ, RZ, -0x20000 ;  /* 0xfffe0000ff027424 */ /* 0x000fe200078e00ff */
[----:B------:R-:W-:Y:S02]  /*3a50*/  VOTEU.ANY UR6, UPT, PT ;  /* 0x0000000000067886 */ /* 0x000fe400038e0100 */
[----:B------:R-:W-:Y:S01]  /*3a60*/  UFLO.U32 UR6, UR6 ;  /* 0x00000006000672bd */ /* 0x000fe200080e0000 */
[----:B------:R-:W2:Y:S05]  /*3a70*/  REDUX UR4, R2 ;  /* 0x00000000020473c4 */ /* 0x000eaa0000000000 */
[----:B-1----:R-:W-:-:S02]  /*3a80*/  ISETP.EQ.U32.AND P0, PT, R0, UR6, PT ;  /* 0x0000000600007c0c */ /* 0x002fc4000bf02070 */
[----:B--2---:R-:W-:Y:S01]  /*3a90*/  MOV R0, UR4 ;  /* 0x0000000400007c02 */ /* 0x004fe20008000f00 */
[----:B------:R-:W-:-:S05]  /*3aa0*/  UMOV UR4, 0xfffe0000 ;  /* 0xfffe000000047882 */ /* 0x000fca0000000000 */
[----:B------:R1:W-:Y:S05]  /*3ab0*/  UTCATOMSWS.AND URZ, UR4 ;  /* 0x0000000400ff79e3 */ /* 0x0003ea0008000000 */
[----:B------:R1:W-:Y:S01]  /*3ac0*/  @P0 ATOMS.AND RZ, [UR5], R0 ;  /* 0x00000000ffff098c */ /* 0x0003e2000a800005 */
[----:B------:R-:W-:Y:S05]  /*3ad0*/  BRA `(.L_x_56) ;  /* 0x0000000000147947 */ /* 0x000fea0003800000 */
.L_x_55:
[----:B------:R-:W-:Y:S02]  /*3ae0*/  MOV R2, 0x3b00 ;  /* 0x00003b0000027802 */ /* 0x000fe40000000f00 */
[----:B------:R-:W-:Y:S05]  /*3af0*/  CALL.REL.NOINC `($__internal_0_$__cuda_sm10x_tcgen05_guardrail_trap_col_being_dealloced_not_returned_by_alloc) ;  /* 0x0000000400487944 */ /* 0x000fea0003c00000 */
[----:B------:R-:W-:Y:S05]  /*3b00*/  BRA `(.L_x_56) ;  /* 0x0000000000087947 */ /* 0x000fea0003800000 */
.L_x_54:
[----:B------:R-:W-:Y:S02]  /*3b10*/  MOV R2, 0x3b30 ;  /* 0x00003b3000027802 */ /* 0x000fe40000000f00 */
[----:B------:R-:W-:Y:S05]  /*3b20*/  CALL.REL.NOINC `($__internal_2_$__cuda_sm10x_tcgen05_guardrail_trap_unallocated_columns_being_dealloced) ;  /* 0x0000000400547944 */ /* 0x000fea0003c00000 */
.L_x_56:
[----:B------:R-:W-:Y:S01]  /*3b30*/  NOP ;  /* 0x0000000000007918 */ /* 0x000fe20000000000 */
[----:B-1----:R-:W-:Y:S05]  /*3b40*/  EXIT ;  /* 0x000000000000794d */ /* 0x002fea0003800000 */
.L_x_13:
[----:B------:R-:W-:-:S07]  /*3b50*/  MOV R7, R6 ;  /* 0x0000000600077202 */ /* 0x000fce0000000f00 */
.L_x_57:
[----:B-1----:R1:W2:Y:S02]  /*3b60*/  SYNCS.PHASECHK.TRANS64.TRYWAIT P0, [R5+URZ], R7 ;  /* 0x00000007050075a7 */ /* 0x0022a400080011ff */
[----:B--2---:R-:W-:Y:S05]  /*3b70*/  @!P0 NANOSLEEP.SYNCS 0x989680 ;  /* 0x009896800000895d */ /* 0x004fea0003900000 */
[----:B------:R-:W2:Y:S02]  /*3b80*/  @!P0 SYNCS.PHASECHK.TRANS64 P0, [R5+URZ], R7 ;  /* 0x00000007050085a7 */ /* 0x000ea400080010ff */
[----:B--2---:R-:W-:Y:S05]  /*3b90*/  @!P0 BRA `(.L_x_57) ;  /* 0xfffffffc00f08947 */ /* 0x004fea000383ffff */
[----:B------:R-:W-:Y:S05]  /*3ba0*/  BRA `(.L_x_12) ;  /* 0xffffffcc00047947 */ /* 0x000fea000383ffff */
.L_x_16:
[----:B------:R-:W-:-:S07]  /*3bb0*/  MOV R5, R4 ;  /* 0x0000000400057202 */ /* 0x000fce0000000f00 */
.L_x_58:
[----:B-1----:R1:W2:Y:S02]  /*3bc0*/  SYNCS.PHASECHK.TRANS64.TRYWAIT P0, [R7+URZ], R5 ;  /* 0x00000005070075a7 */ /* 0x0022a400080011ff */
[----:B--2---:R-:W-:Y:S05]  /*3bd0*/  @!P0 NANOSLEEP.SYNCS 0x989680 ;  /* 0x009896800000895d */ /* 0x004fea0003900000 */
[----:B------:R-:W2:Y:S02]  /*3be0*/  @!P0 SYNCS.PHASECHK.TRANS64 P0, [R7+URZ], R5 ;  /* 0x00000005070085a7 */ /* 0x000ea400080010ff */
[----:B--2---:R-:W-:Y:S05]  /*3bf0*/  @!P0 BRA `(.L_x_58) ;  /* 0xfffffffc00f08947 */ /* 0x004fea000383ffff */
[----:B------:R-:W-:Y:S05]  /*3c00*/  BRA `(.L_x_15) ;  /* 0xffffffcc006c7947 */ /* 0x000fea000383ffff */
.L_x_24:
[----:B------:R-:W-:-:S07]  /*3c10*/  MOV R10, R11 ;  /* 0x0000000b000a7202 */ /* 0x000fce0000000f00 */
.L_x_59:
[----:B-1----:R1:W2:Y:S02]  /*3c20*/  SYNCS.PHASECHK.TRANS64.TRYWAIT P0, [R6+URZ+0x33c00], R11 ;  /* 0x033c000b060075a7 */ /* 0x0022a400080011ff */
[----:B--2---:R-:W-:Y:S05]  /*3c30*/  @!P0 NANOSLEEP.SYNCS 0x989680 ;  /* 0x009896800000895d */ /* 0x004fea0003900000 */
[----:B------:R-:W2:Y:S02]  /*3c40*/  @!P0 SYNCS.PHASECHK.TRANS64 P0, [R6+URZ+0x33c00], R11 ;  /* 0x033c000b060085a7 */ /* 0x000ea400080010ff */
[----:B--2---:R-:W-:Y:S05]  /*3c50*/  @!P0 BRA `(.L_x_59) ;  /* 0xfffffffc00f08947 */ /* 0x004fea000383ffff */
[----:B------:R-:W-:Y:S05]  /*3c60*/  BRA `(.L_x_60) ;  /* 0xffffffd000c87947 */ /* 0x000fea000383ffff */
.L_x_26:
[----:B-1---5:R-:W-:-:S07]  /*3c70*/  MOV R6, R7 ;  /* 0x0000000700067202 */ /* 0x022fce0000000f00 */
.L_x_61:
[----:B-1----:R1:W2:Y:S02]  /*3c80*/  SYNCS.PHASECHK.TRANS64.TRYWAIT P0, [R2+URZ+0x33c00], R7 ;  /* 0x033c0007020075a7 */ /* 0x0022a400080011ff */
[----:B--2---:R-:W-:Y:S05]  /*3c90*/  @!P0 NANOSLEEP.SYNCS 0x989680 ;  /* 0x009896800000895d */ /* 0x004fea0003900000 */
[----:B------:R-:W2:Y:S02]  /*3ca0*/  @!P0 SYNCS.PHASECHK.TRANS64 P0, [R2+URZ+0x33c00], R7 ;  /* 0x033c0007020085a7 */ /* 0x000ea400080010ff */
[----:B--2---:R-:W-:Y:S05]  /*3cb0*/  @!P0 BRA `(.L_x_61) ;  /* 0xfffffffc00f08947 */ /* 0x004fea000383ffff */
[----:B------:R-:W-:Y:S05]  /*3cc0*/  BRA `(.L_x_62) ;  /* 0xffffffd400347947 */ /* 0x000fea000383ffff */
.L_x_30:
[----:B------:R-:W-:Y:S02]  /*3cd0*/  MOV R8, UR11 ;  /* 0x0000000b00087c02 */ /* 0x000fe40008000f00 */
[----:B------:R-:W-:Y:S02]  /*3ce0*/  MOV R9, UR11 ;  /* 0x0000000b00097c02 */ /* 0x000fe40008000f00 */
[----:B------:R-:W-:-:S07]  /*3cf0*/  MOV R4, UR8 ;  /* 0x0000000800047c02 */ /* 0x000fce0008000f00 */
.L_x_63:
[----:B-1----:R1:W2:Y:S02]  /*3d00*/  SYNCS.PHASECHK.TRANS64.TRYWAIT P0, [R4+URZ+0x33cb8], R9 ;  /* 0x033cb809040075a7 */ /* 0x0022a400080011ff */
[----:B--2---:R-:W-:Y:S05]  /*3d10*/  @!P0 NANOSLEEP.SYNCS 0x989680 ;  /* 0x009896800000895d */ /* 0x004fea0003900000 */
[----:B------:R-:W2:Y:S02]  /*3d20*/  @!P0 SYNCS.PHASECHK.TRANS64 P0, [R4+URZ+0x33cb8], R9 ;  /* 0x033cb809040085a7 */ /* 0x000ea400080010ff */
[----:B--2---:R-:W-:Y:S05]  /*3d30*/  @!P0 BRA `(.L_x_63) ;  /* 0xfffffffc00f08947 */ /* 0x004fea000383ffff */
[----:B------:R-:W-:Y:S05]  /*3d40*/  BRA `(.L_x_64) ;  /* 0xffffffd400fc7947 */ /* 0x000fea000383ffff */
.L_x_31:
[----:B------:R-:W-:Y:S02]  /*3d50*/  MOV R5, UR11 ;  /* 0x0000000b00057c02 */ /* 0x000fe40008000f00 */
[----:B------:R-:W-:Y:S07]  /*3d60*/  MOV R8, R9 ;  /* 0x0000000900087202 */ /* 0x000fee0000000f00 */
.L_x_65:
[----:B-1----:R1:W2:Y:S02]  /*3d70*/  SYNCS.PHASECHK.TRANS64.TRYWAIT P0, [R5+URZ+0x33c70], R9 ;  /* 0x033c7009050075a7 */ /* 0x0022a400080011ff */
[----:B--2---:R-:W-:Y:S05]  /*3d80*/  @!P0 NANOSLEEP.SYNCS 0x989680 ;  /* 0x009896800000895d */ /* 0x004fea0003900000 */
[----:B------:R-:W2:Y:S02]  /*3d90*/  @!P0 SYNCS.PHASECHK.TRANS64 P0, [R5+URZ+0x33c70], R9 ;  /* 0x033c7009050085a7 */ /* 0x000ea400080010ff */
[----:B--2---:R-:W-:Y:S05]  /*3da0*/  @!P0 BRA `(.L_x_65) ;  /* 0xfffffffc00f08947 */ /* 0x004fea000383ffff */
[----:B------:R-:W-:Y:S05]  /*3db0*/  BRA `(.L_x_66) ;  /* 0xffffffd800007947 */ /* 0x000fea000383ffff */
.L_x_33:
[----:B------:R-:W-:Y:S02]  /*3dc0*/  MOV R5, UR14 ;  /* 0x0000000e00057c02 */ /* 0x000fe40008000f00 */
[----:B------:R-:W-:Y:S07]  /*3dd0*/  MOV R8, R9 ;  /* 0x0000000900087202 */ /* 0x000fee0000000f00 */
.L_x_67:
[----:B-1----:R1:W2:Y:S02]  /*3de0*/  SYNCS.PHASECHK.TRANS64.TRYWAIT P0, [R5+URZ+0x33c70], R9 ;  /* 0x033c7009050075a7 */ /* 0x0022a400080011ff */
[----:B--2---:R-:W-:Y:S05]  /*3df0*/  @!P0 NANOSLEEP.SYNCS 0x989680 ;  /* 0x009896800000895d */ /* 0x004fea0003900000 */
[----:B------:R-:W2:Y:S02]  /*3e00*/  @!P0 SYNCS.PHASECHK.TRANS64 P0, [R5+URZ+0x33c70], R9 ;  /* 0x033c7009050085a7 */ /* 0x000ea400080010ff */
[----:B--2---:R-:W-:Y:S05]  /*3e10*/  @!P0 BRA `(.L_x_67) ;  /* 0xfffffffc00f08947 */ /* 0x004fea000383ffff */
[----:B------:R-:W-:Y:S05]  /*3e20*/  BRA `(.L_x_68) ;  /* 0xffffffd800c47947 */ /* 0x000fea000383ffff */
.L_x_38:
[-C--:B------:R-:W-:Y:S02]  /*3e30*/  MOV R18, R15.reuse ;  /* 0x0000000f00127202 */ /* 0x080fe40000000f00 */
[----:B------:R-:W-:-:S07]  /*3e40*/  MOV R19, R15 ;  /* 0x0000000f00137202 */ /* 0x000fce0000000f00 */
.L_x_69:
[----:B-1----:R1:W2:Y:S02]  /*3e50*/  SYNCS.PHASECHK.TRANS64.TRYWAIT P0, [R20+URZ+0x38], R19 ;  /* 0x00003813140075a7 */ /* 0x0022a400080011ff */
[----:B--2---:R-:W-:Y:S05]  /*3e60*/  @!P0 NANOSLEEP.SYNCS 0x989680 ;  /* 0x009896800000895d */ /* 0x004fea0003900000 */
[----:B------:R-:W2:Y:S02]  /*3e70*/  @!P0 SYNCS.PHASECHK.TRANS64 P0, [R20+URZ+0x38], R19 ;  /* 0x00003813140085a7 */ /* 0x000ea400080010ff */
[----:B--2---:R-:W-:Y:S05]  /*3e80*/  @!P0 BRA `(.L_x_69) ;  /* 0xfffffffc00f08947 */ /* 0x004fea000383ffff */
[----:B------:R-:W-:Y:S05]  /*3e90*/  BRA `(.L_x_70) ;  /* 0xffffffe000647947 */ /* 0x000fea000383ffff */
.L_x_39:
[----:B------:R-:W-:-:S07]  /*3ea0*/  MOV R23, R22 ;  /* 0x0000001600177202 */ /* 0x000fce0000000f00 */
.L_x_71:
[----:B-1----:R1:W2:Y:S02]  /*3eb0*/  SYNCS.PHASECHK.TRANS64.TRYWAIT P0, [R13+URZ+0x38], R23 ;  /* 0x000038170d0075a7 */ /* 0x0022a400080011ff */
[----:B--2---:R-:W-:Y:S05]  /*3ec0*/  @!P0 NANOSLEEP.SYNCS 0x989680 ;  /* 0x009896800000895d */ /* 0x004fea0003900000 */
[----:B------:R-:W2:Y:S02]  /*3ed0*/  @!P0 SYNCS.PHASECHK.TRANS64 P0, [R13+URZ+0x38], R23 ;  /* 0x000038170d0085a7 */ /* 0x000ea400080010ff */
[----:B--2---:R-:W-:Y:S05]  /*3ee0*/  @!P0 BRA `(.L_x_71) ;  /* 0xfffffffc00f08947 */ /* 0x004fea000383ffff */
[----:B------:R-:W-:Y:S05]  /*3ef0*/  BRA `(.L_x_72) ;  /* 0xffffffe400387947 */ /* 0x000fea000383ffff */
.L_x_40:
[----:B------:R-:W-:-:S07]  /*3f00*/  MOV R25, R24 ;  /* 0x0000001800197202 */ /* 0x000fce0000000f00 */
.L_x_73:
[----:B-1----:R1:W2:Y:S02]  /*3f10*/  SYNCS.PHASECHK.TRANS64.TRYWAIT P1, [R15+URZ+0x38], R25 ;  /* 0x000038190f0075a7 */ /* 0x0022a400080211ff */
[----:B--2---:R-:W-:Y:S05]  /*3f20*/  @!P1 NANOSLEEP.SYNCS 0x989680 ;  /* 0x009896800000995d */ /* 0x004fea0003900000 */
[----:B------:R-:W2:Y:S02]  /*3f30*/  @!P1 SYNCS.PHASECHK.TRANS64 P1, [R15+URZ+0x38], R25 ;  /* 0x000038190f0095a7 */ /* 0x000ea400080210ff */
[----:B--2---:R-:W-:Y:S05]  /*3f40*/  @!P1 BRA `(.L_x_73) ;  /* 0xfffffffc00f09947 */ /* 0x004fea000383ffff */
[----:B------:R-:W-:Y:S05]  /*3f50*/  BRA `(.L_x_74) ;  /* 0xffffffe400b07947 */ /* 0x000fea000383ffff */
.L_x_41:
[----:B-1----:R-:W-:-:S07]  /*3f60*/  MOV R25, R24 ;  /* 0x0000001800197202 */ /* 0x002fce0000000f00 */
.L_x_75:
[----:B-1----:R1:W2:Y:S02]  /*3f70*/  SYNCS.PHASECHK.TRANS64.TRYWAIT P0, [R5+URZ+0x38], R25 ;  /* 0x00003819050075a7 */ /* 0x0022a400080011ff */
[----:B--2---:R-:W-:Y:S05]  /*3f80*/  @!P0 NANOSLEEP.SYNCS 0x989680 ;  /* 0x009896800000895d */ /* 0x004fea0003900000 */
[----:B------:R-:W2:Y:S02]  /*3f90*/  @!P0 SYNCS.PHASECHK.TRANS64 P0, [R5+URZ+0x38], R25 ;  /* 0x00003819050085a7 */ /* 0x000ea400080010ff */
[----:B--2---:R-:W-:Y:S05]  /*3fa0*/  @!P0 BRA `(.L_x_75) ;  /* 0xfffffffc00f08947 */ /* 0x004fea000383ffff */
[----:B------:R-:W-:Y:S05]  /*3fb0*/  BRA `(.L_x_76) ;  /* 0xffffffe800047947 */ /* 0x000fea000383ffff */
.L_x_46:
[----:B------:R-:W-:-:S07]  /*3fc0*/  MOV R4, R5 ;  /* 0x0000000500047202 */ /* 0x000fce0000000f00 */
.L_x_77:
[----:B-1----:R1:W2:Y:S02]  /*3fd0*/  SYNCS.PHASECHK.TRANS64.TRYWAIT P1, [R2+URZ+0x33ca8], R5 ;  /* 0x033ca805020075a7 */ /* 0x0022a400080211ff */
[----:B--2---:R-:W-:Y:S05]  /*3fe0*/  @!P1 NANOSLEEP.SYNCS 0x989680 ;  /* 0x009896800000995d */ /* 0x004fea0003900000 */
[----:B------:R-:W2:Y:S02]  /*3ff0*/  @!P1 SYNCS.PHASECHK.TRANS64 P1, [R2+URZ+0x33ca8], R5 ;  /* 0x033ca805020095a7 */ /* 0x000ea400080210ff */
[----:B--2---:R-:W-:Y:S05]  /*4000*/  @!P1 BRA `(.L_x_77) ;  /* 0xfffffffc00f09947 */ /* 0x004fea000383ffff */
[----:B------:R-:W-:Y:S05]  /*4010*/  BRA `(.L_x_78) ;  /* 0xffffffec00707947 */ /* 0x000fea000383ffff */
        .weak           $__internal_0_$__cuda_sm10x_tcgen05_guardrail_trap_col_being_dealloced_not_returned_by_alloc
        .type           $__internal_0_$__cuda_sm10x_tcgen05_guardrail_trap_col_being_dealloced_not_returned_by_alloc,@function
        .size           $__internal_0_$__cuda_sm10x_tcgen05_guardrail_trap_col_being_dealloced_not_returned_by_alloc,($__internal_1_$__cuda_sm10x_tcgen05_guardrail_trap_phase_invalid_during_alloc - $__internal_0_$__cuda_sm10x_tcgen05_guardrail_trap_col_being_dealloced_not_returned_by_alloc)
$__internal_0_$__cuda_sm10x_tcgen05_guardrail_trap_col_being_dealloced_not_returned_by_alloc:
[----:B------:R-:W-:Y:S05]  /*4020*/  BPT.TRAP 0x1 ;  /* 0x000000040000795c */ /* 0x000fea0000300000 */
[----:B------:R-:W-:-:S04]  /*4030*/  HFMA2 R3, -RZ, RZ, 0, 0 ;  /* 0x00000000ff037431 */ /* 0x000fc800000001ff */
[----:B------:R-:W-:Y:S05]  /*4040*/  RET.REL.NODEC R2 `(_ZN9deep_gemm24sm100_fp8_gemm_1d1d_implILN4cute4UMMA5MajorE0ELS3_0ELj0ELj4096ELj7168ELj128ELj128ELj128ELj1ELj128ELj128ELj128ELj7ELj128ELj128ELj2ELb0ELj128ELNS_8GemmTypeE0ELb0EN7cutlass10bfloat16_tENS_16EpilogueIdentityEEEvPijjj14CUtensorMap_stS9_S9_S9_S9_) ;  /* 0xffffffbc02ec7950 */ /* 0x000fea0003c3ffff */
        .weak           $__internal_1_$__cuda_sm10x_tcgen05_guardrail_trap_phase_invalid_during_alloc
        .type           $__internal_1_$__cuda_sm10x_tcgen05_guardrail_trap_phase_invalid_during_alloc,@function
        .size           $__internal_1_$__cuda_sm10x_tcgen05_guardrail_trap_phase_invalid_during_alloc,($__internal_2_$__cuda_sm10x_tcgen05_guardrail_trap_unallocated_columns_being_dealloced - $__internal_1_$__cuda_sm10x_tcgen05_guardrail_trap_phase_invalid_during_alloc)
$__internal_1_$__cuda_sm10x_tcgen05_guardrail_trap_phase_invalid_during_alloc:
[----:B------:R-:W-:Y:S05]  /*4050*/  BPT.TRAP 0x1 ;  /* 0x000000040000795c */ /* 0x000fea0000300000 */
[----:B------:R-:W-:-:S04]  /*4060*/  MOV R5, 0x0 ;  /* 0x0000000000057802 */ /* 0x000fc80000000f00 */
[----:B------:R-:W-:Y:S05]  /*4070*/  RET.REL.NODEC R4 `(_ZN9deep_gemm24sm100_fp8_gemm_1d1d_implILN4cute4UMMA5MajorE0ELS3_0ELj0ELj4096ELj7168ELj128ELj128ELj128ELj1ELj128ELj128ELj128ELj7ELj128ELj128ELj2ELb0ELj128ELNS_8GemmTypeE0ELb0EN7cutlass10bfloat16_tENS_16EpilogueIdentityEEEvPijjj14CUtensorMap_stS9_S9_S9_S9_) ;  /* 0xffffffbc04e07950 */ /* 0x000fea0003c3ffff */
        .weak           $__internal_2_$__cuda_sm10x_tcgen05_guardrail_trap_unallocated_columns_being_dealloced
        .type           $__internal_2_$__cuda_sm10x_tcgen05_guardrail_trap_unallocated_columns_being_dealloced,@function
        .size           $__internal_2_$__cuda_sm10x_tcgen05_guardrail_trap_unallocated_columns_being_dealloced,($__internal_3_$__cuda_sm20_div_u16 - $__internal_2_$__cuda_sm10x_tcgen05_guardrail_trap_unallocated_columns_being_dealloced)
$__internal_2_$__cuda_sm10x_tcgen05_guardrail_trap_unallocated_columns_being_dealloced:
[----:B------:R-:W-:Y:S05]  /*4080*/  BPT.TRAP 0x1 ;  /* 0x000000040000795c */ /* 0x000fea0000300000 */
[----:B------:R-:W-:-:S04]  /*4090*/  HFMA2 R3, -RZ, RZ, 0, 0 ;  /* 0x00000000ff037431 */ /* 0x000fc800000001ff */
[----:B------:R-:W-:Y:S05]  /*40a0*/  RET.REL.NODEC R2 `(_ZN9deep_gemm24sm100_fp8_gemm_1d1d_implILN4cute4UMMA5MajorE0ELS3_0ELj0ELj4096ELj7168ELj128ELj128ELj128ELj1ELj128ELj128ELj128ELj7ELj128ELj128ELj2ELb0ELj128ELNS_8GemmTypeE0ELb0EN7cutlass10bfloat16_tENS_16EpilogueIdentityEEEvPijjj14CUtensorMap_stS9_S9_S9_S9_) ;  /* 0xffffffbc02d47950 */ /* 0x000fea0003c3ffff */
        .weak           $__internal_3_$__cuda_sm20_div_u16
        .type           $__internal_3_$__cuda_sm20_div_u16,@function
        .size           $__internal_3_$__cuda_sm20_div_u16,(.L_x_83 - $__internal_3_$__cuda_sm20_div_u16)
$__internal_3_$__cuda_sm20_div_u16:
[----:B------:R-:W1:Y:S01]  /*40b0*/  I2F.U16 R6, R43 ;  /* 0x0000002b00067306 */ /* 0x000e620000101000 */
[----:B------:R-:W-:Y:S02]  /*40c0*/  IMAD.MOV.U32 R4, RZ, RZ, 0x4b800000 ;  /* 0x4b800000ff047424 */ /* 0x000fe400078e00ff */
[----:B------:R-:W-:Y:S02]  /*40d0*/  HFMA2 R9, -RZ, RZ, 0, 0 ;  /* 0x00000000ff097431 */ /* 0x000fe400000001ff */
[----:B------:R-:W-:-:S03]  /*40e0*/  IMAD.MOV.U32 R8, RZ, RZ, R2 ;  /* 0x000000ffff087224 */ /* 0x000fc600078e0002 */
[----:B------:R-:W-:Y:S01]  /*40f0*/  I2F.U16.RZ R5, R5 ;  /* 0x0000000500057306 */ /* 0x000fe2000010d000 */
[C---:B-1----:R-:W-:Y:S02]  /*4100*/  FSETP.GEU.AND P1, PT, |R6|.reuse, 1.175494350822287508e-38, PT ;  /* 0x008000000600780b */ /* 0x042fe40003f2e200 */
[----:B------:R-:W-:Y:S02]  /*4110*/  FSETP.GT.AND P3, PT, |R6|, 8.50705917302346158658e+37, PT ;  /* 0x7e8000000600780b */ /* 0x000fe40003f64200 */
[----:B------:R-:W-:Y:S02]  /*4120*/  FSEL R4, R4, 1, !P1 ;  /* 0x3f80000004047808 */ /* 0x000fe40004800000 */
[----:B------:R-:W-:Y:S02]  /*4130*/  ISETP.NE.U32.AND P1, PT, R43, RZ, PT ;  /* 0x000000ff2b00720c */ /* 0x000fe40003f25070 */
[----:B------:R-:W-:-:S05]  /*4140*/  FSEL R7, R4, 0.25, !P3 ;  /* 0x3e80000004077808 */ /* 0x000fca0005800000 */
[----:B------:R-:W-:-:S06]  /*4150*/  FMUL R4, R6, R7 ;  /* 0x0000000706047220 */ /* 0x000fcc0000400000 */
[----:B------:R-:W1:Y:S02]  /*4160*/  MUFU.RCP R4, R4 ;  /* 0x0000000400047308 */ /* 0x000e640000001000 */
[----:B-1----:R-:W-:-:S04]  /*4170*/  FMUL R6, R7, R4 ;  /* 0x0000000407067220 */ /* 0x002fc80000400000 */
[----:B------:R-:W-:-:S04]  /*4180*/  VIADD R6, R6, 0x2 ;  /* 0x0000000206067836 */ /* 0x000fc80000000000 */
[----:B------:R-:W-:-:S04]  /*4190*/  FMUL.RZ R6, R5, R6 ;  /* 0x0000000605067220 */ /* 0x000fc8000040c000 */
[----:B------:R-:W1:Y:S02]  /*41a0*/  F2I.U32.TRUNC.NTZ R41, R6 ;  /* 0x0000000600297305 */ /* 0x000e64000020f000 */
[----:B-1----:R-:W-:Y:S02]  /*41b0*/  LOP3.LUT R41, R41, 0xffff, RZ, 0xc0, !PT ;  /* 0x0000ffff29297812 */ /* 0x002fe400078ec0ff */
[----:B------:R-:W-:Y:S01]  /*41c0*/  @!P1 MOV R41, 0xffffffff ;  /* 0xffffffff00299802 */ /* 0x000fe20000000f00 */
[----:B------:R-:W-:Y:S06]  /*41d0*/  RET.REL.NODEC R8 `(_ZN9deep_gemm24sm100_fp8_gemm_1d1d_implILN4cute4UMMA5MajorE0ELS3_0ELj0ELj4096ELj7168ELj128ELj128ELj128ELj1ELj128ELj128ELj128ELj7ELj128ELj128ELj2ELb0ELj128ELNS_8GemmTypeE0ELb0EN7cutlass10bfloat16_tENS_16EpilogueIdentityEEEvPijjj14CUtensorMap_stS9_S9_S9_S9_) ;  /* 0xffffffbc08887950 */ /* 0x000fec0003c3ffff */
.L_x_79:
[----:B------:R-:W-:-:S00]  /*41e0*/  BRA `(.L_x_79) ;  /* 0xfffffffc00fc7947 */ /* 0x000fc0000383ffff */
[----:B------:R-:W-:-:S00]  /*41f0*/  NOP ;  /* 0x0000000000007918 */ /* 0x000fc00000000000 */
        /* <DEDUP_REMOVED lines=8> */
.L_x_83:


//--------------------- .nv.shared._ZN9deep_gemm24sm100_fp8_gemm_1d1d_implILN4cute4UMMA5MajorE0ELS3_0ELj0ELj4096ELj7168ELj128ELj128ELj128ELj1ELj128ELj128ELj128ELj7ELj128ELj128ELj2ELb0ELj128ELNS_8GemmTypeE0ELb0EN7cutlass10bfloat16_tENS_16EpilogueIdentityEEEvPijjj14CUtensorMap_stS9_S9_S9_S9_ --------------------------
	.section	.nv.shared._ZN9deep_gemm24sm100_fp8_gemm_1d1d_implILN4cute4UMMA5MajorE0ELS3_0ELj0ELj4096ELj7168ELj128ELj128ELj128ELj1ELj128ELj128ELj128ELj7ELj128ELj128ELj2ELb0ELj128ELNS_8GemmTypeE0ELb0EN7cutlass10bfloat16_tENS_16EpilogueIdentityEEEvPijjj14CUtensorMap_stS9_S9_S9_S9_,"aw",@nobits
	.sectionflags	@""
	.align	1024
	.zero		1024


//--------------------- .nv.shared.reserved.0     --------------------------
	.section	.nv.shared.reserved.0,"aw",@nobits
	.align	8
	.weak		__nv_reservedSMEM_offset_0_alias
	.size		__nv_reservedSMEM_offset_0_alias, 0, 64
	.other		__nv_reservedSMEM_offset_0_alias,@"STO_CUDA_RESERVED_SHARED STV_DEFAULT"
__nv_reservedSMEM_offset_0_alias:
	.zero		0
.nv.shared.reserved.0:
	.zero		64
	.weak		__nv_reservedSMEM_allocation_phase
	.type		__nv_reservedSMEM_allocation_phase,@object
	.size		__nv_reservedSMEM_allocation_phase,(.L_0 - __nv_reservedSMEM_allocation_phase)
__nv_reservedSMEM_allocation_phase:
	.zero		1
.L_0:
	.zero		7
	.weak		__nv_reservedSMEM_devtool_atexit_pc
	.type		__nv_reservedSMEM_devtool_atexit_pc,@object
	.size		__nv_reservedSMEM_devtool_atexit_pc,(__nv_reservedSMEM_allocation_mask - __nv_reservedSMEM_devtool_atexit_pc)
__nv_reservedSMEM_devtool_atexit_pc:
	.zero		8
	.weak		__nv_reservedSMEM_allocation_mask
	.type		__nv_reservedSMEM_allocation_mask,@object
	.size		__nv_reservedSMEM_allocation_mask,(.L_2 - __nv_reservedSMEM_allocation_mask)
__nv_reservedSMEM_allocation_mask:
	.zero		4
.L_2:
	.zero		4
	.weak		__nv_reservedSMEM_tmem_allocation_pipeline_mbarrier
	.type		__nv_reservedSMEM_tmem_allocation_pipeline_mbarrier,@object
	.size		__nv_reservedSMEM_tmem_allocation_pipeline_mbarrier,(__nv_reservedSMEM_tmem_allocation_pipeline_mbarrier_parity - __nv_reservedSMEM_tmem_allocation_pipeline_mbarrier)
__nv_reservedSMEM_tmem_allocation_pipeline_mbarrier:
	.zero		8
	.weak		__nv_reservedSMEM_tmem_allocation_pipeline_mbarrier_parity
	.type		__nv_reservedSMEM_tmem_allocation_pipeline_mbarrier_parity,@object
	.size		__nv_reservedSMEM_tmem_allocation_pipeline_mbarrier_parity,(.L_4 - __nv_reservedSMEM_tmem_allocation_pipeline_mbarrier_parity)
__nv_reservedSMEM_tmem_allocation_pipeline_mbarrier_parity:
	.zero		4
.L_4:


//--------------------- .nv.global                --------------------------
	.section	.nv.global,"aw",@nobits
.nv.global:
	.type		_ZN45_INTERNAL_c92615c4_9_kernel_cu_aef842ed_923374cute1_E,@object
	.size		_ZN45_INTERNAL_c92615c4_9_kernel_cu_aef842ed_923374cute1_E,(_ZN45_INTERNAL_c92615c4_9_kernel_cu_aef842ed_923374cuda3std3__45__cpo6cbeginE - _ZN45_INTERNAL_c92615c4_9_kernel_cu_aef842ed_923374cute1_E)
_ZN45_INTERNAL_c92615c4_9_kernel_cu_aef842ed_923374cute1_E:
	.zero		1
	.type		_ZN45_INTERNAL_c92615c4_9_kernel_cu_aef842ed_923374cuda3std3__45__cpo6cbeginE,@object
	.size		_ZN45_INTERNAL_c92615c4_9_kernel_cu_aef842ed_923374cuda3std3__45__cpo6cbeginE,(_ZN45_INTERNAL_c92615c4_9_kernel_cu_aef842ed_923374cuda3std3__48in_placeE - _ZN45_INTERNAL_c92615c4_9_kernel_cu_aef842ed_923374cuda3std3__45__cpo6cbeginE)
_ZN45_INTERNAL_c92615c4_9_kernel_cu_aef842ed_923374cuda3std3__45__cpo6cbeginE:
	.zero		1
	.type		_ZN45_INTERNAL_c92615c4_9_kernel_cu_aef842ed_923374cuda3std3__48in_placeE,@object
	.size		_ZN45_INTERNAL_c92615c4_9_kernel_cu_aef842ed_923374cuda3std3__48in_placeE,(_ZN45_INTERNAL_c92615c4_9_kernel_cu_aef842ed_923374cuda3std6ranges3__45__cpo9iter_moveE - _ZN45_INTERNAL_c92615c4_9_kernel_cu_aef842ed_923374cuda3std3__48in_placeE)
_ZN45_INTERNAL_c92615c4_9_kernel_cu_aef842ed_923374cuda3std3__48in_placeE:
	.zero		1
	.type		_ZN45_INTERNAL_c92615c4_9_kernel_cu_aef842ed_923374cuda3std6ranges3__45__cpo9iter_moveE,@object
	.size		_ZN45_INTERNAL_c92615c4_9_kernel_cu_aef842ed_923374cuda3std6ranges3__45__cpo9iter_moveE,(_ZN45_INTERNAL_c92615c4_9_kernel_cu_aef842ed_923374cuda3std3__45__cpo5beginE - _ZN45_INTERNAL_c92615c4_9_kernel_cu_aef842ed_923374cuda3std6ranges3__45__cpo9iter_moveE)
_ZN45_INTERNAL_c92615c4_9_kernel_cu_aef842ed_923374cuda3std6ranges3__45__cpo9iter_moveE:
	.zero		1
	.type		_ZN45_INTERNAL_c92615c4_9_kernel_cu_aef842ed_923374cuda3std3__45__cpo5beginE,@object
	.size		_ZN45_INTERNAL_c92615c4_9_kernel_cu_aef842ed_923374cuda3std3__45__cpo5beginE,(_ZN45_INTERNAL_c92615c4_9_kernel_cu_aef842ed_923374cuda3std3__447_GLOBAL__N__c92615c4_9_kernel_cu_aef842ed_923376ignoreE - _ZN45_INTERNAL_c92615c4_9_kernel_cu_aef842ed_923374cuda3std3__45__cpo5beginE)
_ZN45_INTERNAL_c92615c4_9_kernel_cu_aef842ed_923374cuda3std3__45__cpo5beginE:
	.zero		1
	.type		_ZN45_INTERNAL_c92615c4_9_kernel_cu_aef842ed_923374cuda3std3__447_GLOBAL__N__c92615c4_9_kernel_cu_aef842ed_923376ignoreE,@object
	.size		_ZN45_INTERNAL_c92615c4_9_kernel_cu_aef842ed_923374cuda3std3__447_GLOBAL__N__c92615c4_9_kernel_cu_aef842ed_923376ignoreE,(_ZN45_INTERNAL_c92615c4_9_kernel_cu_aef842ed_923374cute7productE - _ZN45_INTERNAL_c92615c4_9_kernel_cu_aef842ed_923374cuda3std3__447_GLOBAL__N__c92615c4_9_kernel_cu_aef842ed_923376ignoreE)
_ZN45_INTERNAL_c92615c4_9_kernel_cu_aef842ed_923374cuda3std3__447_GLOBAL__N__c92615c4_9_kernel_cu_aef842ed_923376ignoreE:
	.zero		1
	.type		_ZN45_INTERNAL_c92615c4_9_kernel_cu_aef842ed_923374cute7productE,@object
	.size		_ZN45_INTERNAL_c92615c4_9_kernel_cu_aef842ed_923374cute7productE,(_ZN45_INTERNAL_c92615c4_9_kernel_cu_aef842ed_923374cuda3std3__45__cpo3endE - _ZN45_INTERNAL_c92615c4_9_kernel_cu_aef842ed_923374cute7productE)
_ZN45_INTERNAL_c92615c4_9_kernel_cu_aef842ed_923374cute7productE:
	.zero		1
	.type		_ZN45_INTERNAL_c92615c4_9_kernel_cu_aef842ed_923374cuda3std3__45__cpo3endE,@object
	.size		_ZN45_INTERNAL_c92615c4_9_kernel_cu_aef842ed_923374cuda3std3__45__cpo3endE,(_ZN45_INTERNAL_c92615c4_9_kernel_cu_aef842ed_923374cuda3std3__419piecewise_constructE - _ZN45_INTERNAL_c92615c4_9_kernel_cu_aef842ed_923374cuda3std3__45__cpo3endE)
_ZN45_INTERNAL_c92615c4_9_kernel_cu_aef842ed_923374cuda3std3__45__cpo3endE:
	.zero		1
	.type		_ZN45_INTERNAL_c92615c4_9_kernel_cu_aef842ed_923374cuda3std3__419piecewise_constructE,@object
	.size		_ZN45_INTERNAL_c92615c4_9_kernel_cu_aef842ed_923374cuda3std3__419piecewise_constructE,(_ZN45_INTERNAL_c92615c4_9_kernel_cu_aef842ed_923374cuda3std3__45__cpo4cendE - _ZN45_INTERNAL_c92615c4_9_kernel_cu_aef842ed_923374cuda3std3__419piecewise_constructE)
_ZN45_INTERNAL_c92615c4_9_kernel_cu_aef842ed_923374cuda3std3__419piecewise_constructE:
	.zero		1
	.type		_ZN45_INTERNAL_c92615c4_9_kernel_cu_aef842ed_923374cuda3std3__45__cpo4cendE,@object
	.size		_ZN45_INTERNAL_c92615c4_9_kernel_cu_aef842ed_923374cuda3std3__45__cpo4cendE,(_ZN45_INTERNAL_c92615c4_9_kernel_cu_aef842ed_923374cuda3std6ranges3__45__cpo4swapE - _ZN45_INTERNAL_c92615c4_9_kernel_cu_aef842ed_923374cuda3std3__45__cpo4cendE)
_ZN45_INTERNAL_c92615c4_9_kernel_cu_aef842ed_923374cuda3std3__45__cpo4cendE:
	.zero		1
	.type		_ZN45_INTERNAL_c92615c4_9_kernel_cu_aef842ed_923374cuda3std6ranges3__45__cpo4swapE,@object
	.size		_ZN45_INTERNAL_c92615c4_9_kernel_cu_aef842ed_923374cuda3std6ranges3__45__cpo4swapE,(.L_12 - _ZN45_INTERNAL_c92615c4_9_kernel_cu_aef842ed_923374cuda3std6ranges3__45__cpo4swapE)
_ZN45_INTERNAL_c92615c4_9_kernel_cu_aef842ed_923374cuda3std6ranges3__45__cpo4swapE:
	.zero		1
.L_12:


//--------------------- .nv.constant0._ZN9deep_gemm24sm100_fp8_gemm_1d1d_implILN4cute4UMMA5MajorE0ELS3_0ELj0ELj4096ELj7168ELj128ELj128ELj128ELj1ELj128ELj128ELj128ELj7ELj128ELj128ELj2ELb0ELj128ELNS_8GemmTypeE0ELb0EN7cutlass10bfloat16_tENS_16EpilogueIdentityEEEvPijjj14CUtensorMap_stS9_S9_S9_S9_ --------------------------
	.section	.nv.constant0._ZN9deep_gemm24sm100_fp8_gemm_1d1d_implILN4cute4UMMA5MajorE0ELS3_0ELj0ELj4096ELj7168ELj128ELj128ELj128ELj1ELj128ELj128ELj128ELj7ELj128ELj128ELj2ELb0ELj128ELNS_8GemmTypeE0ELb0EN7cutlass10bfloat16_tENS_16EpilogueIdentityEEEvPijjj14CUtensorMap_stS9_S9_S9_S9_,"a",@progbits
	.sectionflags	@""
	.align	4
.nv.constant0._ZN9deep_gemm24sm100_fp8_gemm_1d1d_implILN4cute4UMMA5MajorE0ELS3_0ELj0ELj4096ELj7168ELj128ELj128ELj128ELj1ELj128ELj128ELj128ELj7ELj128ELj128ELj2ELb0ELj128ELNS_8GemmTypeE0ELb0EN7cutlass10bfloat16_tENS_16EpilogueIdentityEEEvPijjj14CUtensorMap_stS9_S9_S9_S9_:
	.zero		1600


//--------------------- SYMBOLS --------------------------

	.type		.nv.reservedSmem.offset0,@object
	.size		.nv.reservedSmem.offset0,0x4
	.type		.nv.reservedSmem.cap,@object
	.size		.nv.reservedSmem.cap,0x4
